	.target	sm_100a

	.elftype	@"ET_EXEC"


//--------------------- .note.nv.tkinfo           --------------------------
	.section	.note.nv.tkinfo,"",@"SHT_NOTE"
	.sectionflags	@"SHF_NOTE_NV_TKINFO"
	.tkinfo
        /*0018*/ 	.word	0x00000002
        /*0030*/ 	.string	""
        /*0030*/ 	.string	"ptxas"
        /*0030*/ 	.string	"Cuda compilation tools, release 13.0, V13.0.88"
        /*0030*/ 	.string	"Build cuda_13.0.r13.0/compiler.36424714_0"
        /*0030*/ 	.string	"-arch sm_100a -m 64 "



//--------------------- .note.nv.cuinfo           --------------------------
	.section	.note.nv.cuinfo,"",@"SHT_NOTE"
	.sectionflags	@"SHF_NOTE_NV_CUINFO"
        /*0018*/ 	.short	0x0002
        /*001a*/ 	.short	0x0064
        /*001c*/ 	.short	0x0082
	.zero		2


//--------------------- .nv.info                  --------------------------
	.section	.nv.info,"",@"SHT_CUDA_INFO"
	.align	4


	//----- nvinfo : EIATTR_REGCOUNT
	.align		4
        /*0000*/ 	.byte	0x04, 0x2f
        /*0002*/ 	.short	(.L_19 - .L_18)
	.align		4
.L_18:
        /*0004*/ 	.word	index@(_ZN7cutlass13device_kernelINS_4gemm6kernel13GemmUniversalIN4cute5tupleIJiiiiEEENS1_10collective13CollectiveMmaINS1_35MainloopSm100TmaUmmaWarpSpecializedILi26ELi2ELi4ENS5_IJNS4_1CILi4EEESB_NSA_ILi1EEEEEEEENS5_IJNSA_ILi128EEESF_NSA_ILi32EEEEEENS_10bfloat16_tENS5_IJlSC_lEEESI_SJ_NS4_8TiledMMAINS4_8MMA_AtomIJNS4_26SM100_MMA_F16BF16_2x1SM_SSISI_SI_fLi128ELi128ELNS4_4UMMA5MajorE0ELSO_0ELNSN_7ScaleInE0ELSP_0EEEEEENS4_6LayoutINS5_IJSC_SC_SC_EEENS5_IJNSA_ILi0EEESU_SU_EEEEENS5_IJNS4_10UnderscoreESX_SX_EEEEENS4_28SM100_TMA_2SM_LOAD_MULTICASTENS4_14ComposedLayoutINS4_7SwizzleILi2ELi4ELi3EEENS4_18smem_ptr_flag_bitsILi16EEENSS_INS5_IJNSA_ILi8EEESG_EEENS5_IJSG_SC_EEEEEEEvNS4_8identityES10_S1A_vS1B_EENS_8epilogue10collective18CollectiveEpilogueINS1D_23Sm100TmaWarpSpecializedILi4ELi2ELi16ELb1ELb0EEEJNS5_IJNSA_ILi64EEESF_SG_EEENS5_IJNSS_IS1I_SC_EENSS_INS5_IJNSA_ILi16EEENSA_ILi2EEEEEENS5_IJSC_S1I_EEEEEEEESI_SJ_SI_SJ_NS1D_6fusion15FusionCallbacksIS1H_NS1R_17LinearCombinationISI_fSI_fLNS_15FloatRoundStyleE2EEES1J_S1Q_JEEENS4_5SM1004TMEM4LOAD26SM100_TMEM_LOAD_32dp32b16xENS4_13SM90_TMA_LOADENS11_INS12_ILi1ELi4ELi3EEES15_NSS_INS5_IJS16_S1L_EEENS5_IJS1L_SC_EEEEEEENS4_39AutoVectorizingCopyWithAssumedAlignmentILi128EEENS4_14SM90_TMA_STOREES26_S28_S28_EEEvvEEEEvNT_6ParamsE)
        /*0008*/ 	.word	0x00000045


	//----- nvinfo : EIATTR_FRAME_SIZE
	.align		4
.L_19:
        /*000c*/ 	.byte	0x04, 0x11
        /*000e*/ 	.short	(.L_21 - .L_20)
	.align		4
.L_20:
        /*0010*/ 	.word	index@($__internal_2_$__cuda_sm10x_tcgen05_guardrail_trap_unallocated_columns_being_dealloced)
        /*0014*/ 	.word	0x00000000


	//----- nvinfo : EIATTR_FRAME_SIZE
	.align		4
.L_21:
        /*0018*/ 	.byte	0x04, 0x11
        /*001a*/ 	.short	(.L_23 - .L_22)
	.align		4
.L_22:
        /*001c*/ 	.word	index@($__internal_1_$__cuda_sm10x_tcgen05_guardrail_trap_phase_invalid_during_alloc)
        /*0020*/ 	.word	0x00000000


	//----- nvinfo : EIATTR_FRAME_SIZE
	.align		4
.L_23:
        /*0024*/ 	.byte	0x04, 0x11
        /*0026*/ 	.short	(.L_25 - .L_24)
	.align		4
.L_24:
        /*0028*/ 	.word	index@($__internal_0_$__cuda_sm10x_tcgen05_guardrail_trap_col_being_dealloced_not_returned_by_alloc)
        /*002c*/ 	.word	0x00000000


	//----- nvinfo : EIATTR_FRAME_SIZE
	.align		4
.L_25:
        /*0030*/ 	.byte	0x04, 0x11
        /*0032*/ 	.short	(.L_27 - .L_26)
	.align		4
.L_26:
        /*0034*/ 	.word	index@(_ZN7cutlass13device_kernelINS_4gemm6kernel13GemmUniversalIN4cute5tupleIJiiiiEEENS1_10collective13CollectiveMmaINS1_35MainloopSm100TmaUmmaWarpSpecializedILi26ELi2ELi4ENS5_IJNS4_1CILi4EEESB_NSA_ILi1EEEEEEEENS5_IJNSA_ILi128EEESF_NSA_ILi32EEEEEENS_10bfloat16_tENS5_IJlSC_lEEESI_SJ_NS4_8TiledMMAINS4_8MMA_AtomIJNS4_26SM100_MMA_F16BF16_2x1SM_SSISI_SI_fLi128ELi128ELNS4_4UMMA5MajorE0ELSO_0ELNSN_7ScaleInE0ELSP_0EEEEEENS4_6LayoutINS5_IJSC_SC_SC_EEENS5_IJNSA_ILi0EEESU_SU_EEEEENS5_IJNS4_10UnderscoreESX_SX_EEEEENS4_28SM100_TMA_2SM_LOAD_MULTICASTENS4_14ComposedLayoutINS4_7SwizzleILi2ELi4ELi3EEENS4_18smem_ptr_flag_bitsILi16EEENSS_INS5_IJNSA_ILi8EEESG_EEENS5_IJSG_SC_EEEEEEEvNS4_8identityES10_S1A_vS1B_EENS_8epilogue10collective18CollectiveEpilogueINS1D_23Sm100TmaWarpSpecializedILi4ELi2ELi16ELb1ELb0EEEJNS5_IJNSA_ILi64EEESF_SG_EEENS5_IJNSS_IS1I_SC_EENSS_INS5_IJNSA_ILi16EEENSA_ILi2EEEEEENS5_IJSC_S1I_EEEEEEEESI_SJ_SI_SJ_NS1D_6fusion15FusionCallbacksIS1H_NS1R_17LinearCombinationISI_fSI_fLNS_15FloatRoundStyleE2EEES1J_S1Q_JEEENS4_5SM1004TMEM4LOAD26SM100_TMEM_LOAD_32dp32b16xENS4_13SM90_TMA_LOADENS11_INS12_ILi1ELi4ELi3EEES15_NSS_INS5_IJS16_S1L_EEENS5_IJS1L_SC_EEEEEEENS4_39AutoVectorizingCopyWithAssumedAlignmentILi128EEENS4_14SM90_TMA_STOREES26_S28_S28_EEEvvEEEEvNT_6ParamsE)
        /*0038*/ 	.word	0x00000000


	//----- nvinfo : EIATTR_MIN_STACK_SIZE
	.align		4
.L_27:
        /*003c*/ 	.byte	0x04, 0x12
        /*003e*/ 	.short	(.L_29 - .L_28)
	.align		4
.L_28:
        /*0040*/ 	.word	index@(_ZN7cutlass13device_kernelINS_4gemm6kernel13GemmUniversalIN4cute5tupleIJiiiiEEENS1_10collective13CollectiveMmaINS1_35MainloopSm100TmaUmmaWarpSpecializedILi26ELi2ELi4ENS5_IJNS4_1CILi4EEESB_NSA_ILi1EEEEEEEENS5_IJNSA_ILi128EEESF_NSA_ILi32EEEEEENS_10bfloat16_tENS5_IJlSC_lEEESI_SJ_NS4_8TiledMMAINS4_8MMA_AtomIJNS4_26SM100_MMA_F16BF16_2x1SM_SSISI_SI_fLi128ELi128ELNS4_4UMMA5MajorE0ELSO_0ELNSN_7ScaleInE0ELSP_0EEEEEENS4_6LayoutINS5_IJSC_SC_SC_EEENS5_IJNSA_ILi0EEESU_SU_EEEEENS5_IJNS4_10UnderscoreESX_SX_EEEEENS4_28SM100_TMA_2SM_LOAD_MULTICASTENS4_14ComposedLayoutINS4_7SwizzleILi2ELi4ELi3EEENS4_18smem_ptr_flag_bitsILi16EEENSS_INS5_IJNSA_ILi8EEESG_EEENS5_IJSG_SC_EEEEEEEvNS4_8identityES10_S1A_vS1B_EENS_8epilogue10collective18CollectiveEpilogueINS1D_23Sm100TmaWarpSpecializedILi4ELi2ELi16ELb1ELb0EEEJNS5_IJNSA_ILi64EEESF_SG_EEENS5_IJNSS_IS1I_SC_EENSS_INS5_IJNSA_ILi16EEENSA_ILi2EEEEEENS5_IJSC_S1I_EEEEEEEESI_SJ_SI_SJ_NS1D_6fusion15FusionCallbacksIS1H_NS1R_17LinearCombinationISI_fSI_fLNS_15FloatRoundStyleE2EEES1J_S1Q_JEEENS4_5SM1004TMEM4LOAD26SM100_TMEM_LOAD_32dp32b16xENS4_13SM90_TMA_LOADENS11_INS12_ILi1ELi4ELi3EEES15_NSS_INS5_IJS16_S1L_EEENS5_IJS1L_SC_EEEEEEENS4_39AutoVectorizingCopyWithAssumedAlignmentILi128EEENS4_14SM90_TMA_STOREES26_S28_S28_EEEvvEEEEvNT_6ParamsE)
        /*0044*/ 	.word	0x00000000
.L_29:


//--------------------- .nv.compat                --------------------------
	.section	.nv.compat,"",@"SHT_CUDA_COMPAT_INFO"
	.align	4
        /*0000*/ 	.byte	0x02, 0x09, 0x01, 0x00, 0x02, 0x02, 0x02, 0x00, 0x02, 0x05, 0x05, 0x00, 0x03, 0x07, 0x01, 0x01
        /*0010*/ 	.byte	0x02, 0x03, 0x01, 0x00, 0x02, 0x06, 0x01, 0x00, 0x04, 0x0b, 0x08, 0x00, 0x09, 0x00, 0x00, 0x00
        /*0020*/ 	.byte	0x00, 0x00, 0x00, 0x00


//--------------------- .nv.info._ZN7cutlass13device_kernelINS_4gemm6kernel13GemmUniversalIN4cute5tupleIJiiiiEEENS1_10collective13CollectiveMmaINS1_35MainloopSm100TmaUmmaWarpSpecializedILi26ELi2ELi4ENS5_IJNS4_1CILi4EEESB_NSA_ILi1EEEEEEEENS5_IJNSA_ILi128EEESF_NSA_ILi32EEEEEENS_10bfloat16_tENS5_IJlSC_lEEESI_SJ_NS4_8TiledMMAINS4_8MMA_AtomIJNS4_26SM100_MMA_F16BF16_2x1SM_SSISI_SI_fLi128ELi128ELNS4_4UMMA5MajorE0ELSO_0ELNSN_7ScaleInE0ELSP_0EEEEEENS4_6LayoutINS5_IJSC_SC_SC_EEENS5_IJNSA_ILi0EEESU_SU_EEEEENS5_IJNS4_10UnderscoreESX_SX_EEEEENS4_28SM100_TMA_2SM_LOAD_MULTICASTENS4_14ComposedLayoutINS4_7SwizzleILi2ELi4ELi3EEENS4_18smem_ptr_flag_bitsILi16EEENSS_INS5_IJNSA_ILi8EEESG_EEENS5_IJSG_SC_EEEEEEEvNS4_8identityES10_S1A_vS1B_EENS_8epilogue10collective18CollectiveEpilogueINS1D_23Sm100TmaWarpSpecializedILi4ELi2ELi16ELb1ELb0EEEJNS5_IJNSA_ILi64EEESF_SG_EEENS5_IJNSS_IS1I_SC_EENSS_INS5_IJNSA_ILi16EEENSA_ILi2EEEEEENS5_IJSC_S1I_EEEEEEEESI_SJ_SI_SJ_NS1D_6fusion15FusionCallbacksIS1H_NS1R_17LinearCombinationISI_fSI_fLNS_15FloatRoundStyleE2EEES1J_S1Q_JEEENS4_5SM1004TMEM4LOAD26SM100_TMEM_LOAD_32dp32b16xENS4_13SM90_TMA_LOADENS11_INS12_ILi1ELi4ELi3EEES15_NSS_INS5_IJS16_S1L_EEENS5_IJS1L_SC_EEEEEEENS4_39AutoVectorizingCopyWithAssumedAlignmentILi128EEENS4_14SM90_TMA_STOREES26_S28_S28_EEEvvEEEEvNT_6ParamsE --------------------------
	.section	.nv.info._ZN7cutlass13device_kernelINS_4gemm6kernel13GemmUniversalIN4cute5tupleIJiiiiEEENS1_10collective13CollectiveMmaINS1_35MainloopSm100TmaUmmaWarpSpecializedILi26ELi2ELi4ENS5_IJNS4_1CILi4EEESB_NSA_ILi1EEEEEEEENS5_IJNSA_ILi128EEESF_NSA_ILi32EEEEEENS_10bfloat16_tENS5_IJlSC_lEEESI_SJ_NS4_8TiledMMAINS4_8MMA_AtomIJNS4_26SM100_MMA_F16BF16_2x1SM_SSISI_SI_fLi128ELi128ELNS4_4UMMA5MajorE0ELSO_0ELNSN_7ScaleInE0ELSP_0EEEEEENS4_6LayoutINS5_IJSC_SC_SC_EEENS5_IJNSA_ILi0EEESU_SU_EEEEENS5_IJNS4_10UnderscoreESX_SX_EEEEENS4_28SM100_TMA_2SM_LOAD_MULTICASTENS4_14ComposedLayoutINS4_7SwizzleILi2ELi4ELi3EEENS4_18smem_ptr_flag_bitsILi16EEENSS_INS5_IJNSA_ILi8EEESG_EEENS5_IJSG_SC_EEEEEEEvNS4_8identityES10_S1A_vS1B_EENS_8epilogue10collective18CollectiveEpilogueINS1D_23Sm100TmaWarpSpecializedILi4ELi2ELi16ELb1ELb0EEEJNS5_IJNSA_ILi64EEESF_SG_EEENS5_IJNSS_IS1I_SC_EENSS_INS5_IJNSA_ILi16EEENSA_ILi2EEEEEENS5_IJSC_S1I_EEEEEEEESI_SJ_SI_SJ_NS1D_6fusion15FusionCallbacksIS1H_NS1R_17LinearCombinationISI_fSI_fLNS_15FloatRoundStyleE2EEES1J_S1Q_JEEENS4_5SM1004TMEM4LOAD26SM100_TMEM_LOAD_32dp32b16xENS4_13SM90_TMA_LOADENS11_INS12_ILi1ELi4ELi3EEES15_NSS_INS5_IJS16_S1L_EEENS5_IJS1L_SC_EEEEEEENS4_39AutoVectorizingCopyWithAssumedAlignmentILi128EEENS4_14SM90_TMA_STOREES26_S28_S28_EEEvvEEEEvNT_6ParamsE,"",@"SHT_CUDA_INFO"
	.sectionflags	@""
	.align	4


	//----- nvinfo : EIATTR_CUDA_API_VERSION
	.align		4
        /*0000*/ 	.byte	0x04, 0x37
        /*0002*/ 	.short	(.L_31 - .L_30)
.L_30:
        /*0004*/ 	.word	0x00000082


	//----- nvinfo : EIATTR_KPARAM_INFO
	.align		4
.L_31:
        /*0008*/ 	.byte	0x04, 0x17
        /*000a*/ 	.short	(.L_33 - .L_32)
.L_32:
        /*000c*/ 	.word	0x00000000
        /*0010*/ 	.short	0x0000
        /*0012*/ 	.short	0x0000
        /*0014*/ 	.byte	0x00, 0xf0, 0x01, 0x20


	//----- nvinfo : EIATTR_AT_ENTRY_FRAGMENTS
	.align		4
.L_33:
        /*0018*/ 	.byte	0x04, 0x4f
        /*001a*/ 	.short	(.L_35 - .L_34)


	//   ....[0]....
.L_34:
        /*001c*/ 	.word	0x00000007


	//----- nvinfo : EIATTR_RESERVED_SMEM_USED
	.align		4
.L_35:
        /*0020*/ 	.byte	0x01, 0x41
	.zero		2


	//----- nvinfo : EIATTR_SPARSE_MMA_MASK
	.align		4
        /*0024*/ 	.byte	0x03, 0x50
        /*0026*/ 	.short	0x0000


	//----- nvinfo : EIATTR_TCGEN05_2CTA_USED
	.align		4
        /*0028*/ 	.byte	0x01, 0x52
	.zero		2


	//----- nvinfo : EIATTR_MAXREG_COUNT
	.align		4
        /*002c*/ 	.byte	0x03, 0x1b
        /*002e*/ 	.short	0x00ff


	//----- nvinfo : EIATTR_NUM_BARRIERS
	.align		4
        /*0030*/ 	.byte	0x02, 0x4c
        /*0032*/ 	.byte	0x07
	.zero		1


	//----- nvinfo : EIATTR_EXTERNS
	.align		4
        /*0034*/ 	.byte	0x04, 0x0f
        /*0036*/ 	.short	(.L_37 - .L_36)


	//   ....[0]....
	.align		4
.L_36:
        /*0038*/ 	.word	index@(__assertfail)


	//----- nvinfo : EIATTR_MERCURY_ISA_VERSION
	.align		4
.L_37:
        /*003c*/ 	.byte	0x03, 0x5f
        /*003e*/ 	.short	0x0101


	//----- nvinfo : EIATTR_INT_WARP_WIDE_INSTR_OFFSETS
	.align		4
        /*0040*/ 	.byte	0x04, 0x31
        /*0042*/ 	.short	(.L_39 - .L_38)


	//   ....[0]....
.L_38:
        /*0044*/ 	.word	0x00001050


	//   ....[1]....
        /*0048*/ 	.word	0x000010f0


	//   ....[2]....
        /*004c*/ 	.word	0x00005450


	//   ....[3]....
        /*0050*/ 	.word	0x00005480


	//   ....[4]....
        /*0054*/ 	.word	0x000054a0


	//   ....[5]....
        /*0058*/ 	.word	0x00005fe0


	//   ....[6]....
        /*005c*/ 	.word	0x00006080


	//   ....[7]....
        /*0060*/ 	.word	0x00006140


	//   ....[8]....
        /*0064*/ 	.word	0x000061b0


	//   ....[9]....
        /*0068*/ 	.word	0x00006270


	//   ....[10]....
        /*006c*/ 	.word	0x00006310


	//   ....[11]....
        /*0070*/ 	.word	0x00006380


	//   ....[12]....
        /*0074*/ 	.word	0x00006440


	//   ....[13]....
        /*0078*/ 	.word	0x000064e0


	//   ....[14]....
        /*007c*/ 	.word	0x00006580


	//   ....[15]....
        /*0080*/ 	.word	0x00006670


	//   ....[16]....
        /*0084*/ 	.word	0x00006740


	//----- nvinfo : EIATTR_COOP_GROUP_MASK_REGIDS
	.align		4
.L_39:
        /*0088*/ 	.byte	0x04, 0x29
        /*008a*/ 	.short	(.L_41 - .L_40)


	//   ....[0]....
.L_40:
        /*008c*/ 	.word	0xffffffff


	//   ....[1]....
        /*0090*/ 	.word	0xffffffff


	//   ....[2]....
        /*0094*/ 	.word	0xffffffff


	//   ....[3]....
        /*0098*/ 	.word	0xffffffff


	//   ....[4]....
        /*009c*/ 	.word	0xffffffff


	//   ....[5]....
        /*00a0*/ 	.word	0xffffffff


	//   ....[6]....
        /*00a4*/ 	.word	0xffffffff


	//   ....[7]....
        /*00a8*/ 	.word	0xffffffff


	//   ....[8]....
        /*00ac*/ 	.word	0xffffffff


	//   ....[9]....
        /*00b0*/ 	.word	0xffffffff


	//   ....[10]....
        /*00b4*/ 	.word	0xffffffff


	//   ....[11]....
        /*00b8*/ 	.word	0xffffffff


	//   ....[12]....
        /*00bc*/ 	.word	0xffffffff


	//   ....[13]....
        /*00c0*/ 	.word	0xffffffff


	//----- nvinfo : EIATTR_COOP_GROUP_INSTR_OFFSETS
	.align		4
.L_41:
        /*00c4*/ 	.byte	0x04, 0x28
        /*00c6*/ 	.short	(.L_43 - .L_42)


	//   ....[0]....
.L_42:
        /*00c8*/ 	.word	0x000000b0


	//   ....[1]....
        /*00cc*/ 	.word	0x00000510


	//   ....[2]....
        /*00d0*/ 	.word	0x000009c0


	//   ....[3]....
        /*00d4*/ 	.word	0x00000b50


	//   ....[4]....
        /*00d8*/ 	.word	0x00000c40


	//   ....[5]....
        /*00dc*/ 	.word	0x00000da0


	//   ....[6]....
        /*00e0*/ 	.word	0x00000f30


	//   ....[7]....
        /*00e4*/ 	.word	0x00001170


	//   ....[8]....
        /*00e8*/ 	.word	0x00002800


	//   ....[9]....
        /*00ec*/ 	.word	0x00004310


	//   ....[10]....
        /*00f0*/ 	.word	0x000047e0


	//   ....[11]....
        /*00f4*/ 	.word	0x00004810


	//   ....[12]....
        /*00f8*/ 	.word	0x00005350


	//   ....[13]....
        /*00fc*/ 	.word	0x00005560


	//----- nvinfo : EIATTR_VRC_CTA_INIT_COUNT
	.align		4
.L_43:
        /*0100*/ 	.byte	0x02, 0x4a
        /*0102*/ 	.byte	0x80
	.zero		1


	//----- nvinfo : EIATTR_SYSCALL_OFFSETS
	.align		4
        /*0104*/ 	.byte	0x04, 0x46
        /*0106*/ 	.short	(.L_45 - .L_44)


	//   ....[0]....
.L_44:
        /*0108*/ 	.word	0x000072c0


	//   ....[1]....
        /*010c*/ 	.word	0x000073b0


	//   ....[2]....
        /*0110*/ 	.word	0x00007ae0


	//   ....[3]....
        /*0114*/ 	.word	0x00008410


	//   ....[4]....
        /*0118*/ 	.word	0x00008ce0


	//   ....[5]....
        /*011c*/ 	.word	0x000095b0


	//----- nvinfo : EIATTR_MBARRIER_INSTR_OFFSETS
	.align		4
.L_45:
        /*0120*/ 	.byte	0x04, 0x39
        /*0122*/ 	.short	(.L_47 - .L_46)


	//   ....[0]....
.L_46:
        /*0124*/ 	.word	0x00000660
        /*0128*/ 	.word	0x000000ff
        /*012c*/ 	.word	0x00000000
        /*0130*/ 	.short	0x0100
        /*0132*/ 	.byte	0x04
	.zero		1


	//   ....[1]....
        /*0134*/ 	.word	0x00000670
        /*0138*/ 	.word	0x000000ff
        /*013c*/ 	.word	0x000000d0
        /*0140*/ 	.short	0x0100
        /*0142*/ 	.byte	0x04
	.zero		1


	//   ....[2]....
        /*0144*/ 	.word	0x00000680
        /*0148*/ 	.word	0x000000ff
        /*014c*/ 	.word	0x00000008
        /*0150*/ 	.short	0x0100
        /*0152*/ 	.byte	0x04
	.zero		1


	//   ....[3]....
        /*0154*/ 	.word	0x00000690
        /*0158*/ 	.word	0x000000ff
        /*015c*/ 	.word	0x000000d8
        /*0160*/ 	.short	0x0100
        /*0162*/ 	.byte	0x04
	.zero		1


	//   ....[4]....
        /*0164*/ 	.word	0x000006a0
        /*0168*/ 	.word	0x000000ff
        /*016c*/ 	.word	0x00000010
        /*0170*/ 	.short	0x0100
        /*0172*/ 	.byte	0x04
	.zero		1


	//   ....[5]....
        /*0174*/ 	.word	0x000006b0
        /*0178*/ 	.word	0x000000ff
        /*017c*/ 	.word	0x000000e0
        /*0180*/ 	.short	0x0100
        /*0182*/ 	.byte	0x04
	.zero		1


	//   ....[6]....
        /*0184*/ 	.word	0x000006c0
        /*0188*/ 	.word	0x000000ff
        /*018c*/ 	.word	0x00000018
        /*0190*/ 	.short	0x0100
        /*0192*/ 	.byte	0x04
	.zero		1


	//   ....[7]....
        /*0194*/ 	.word	0x000006d0
        /*0198*/ 	.word	0x000000ff
        /*019c*/ 	.word	0x000000e8
        /*01a0*/ 	.short	0x0100
        /*01a2*/ 	.byte	0x04
	.zero		1


	//   ....[8]....
        /*01a4*/ 	.word	0x000006e0
        /*01a8*/ 	.word	0x000000ff
        /*01ac*/ 	.word	0x00000020
        /*01b0*/ 	.short	0x0100
        /*01b2*/ 	.byte	0x04
	.zero		1


	//   ....[9]....
        /*01b4*/ 	.word	0x000006f0
        /*01b8*/ 	.word	0x000000ff
        /*01bc*/ 	.word	0x000000f0
        /*01c0*/ 	.short	0x0100
        /*01c2*/ 	.byte	0x04
	.zero		1


	//   ....[10]....
        /*01c4*/ 	.word	0x00000700
        /*01c8*/ 	.word	0x000000ff
        /*01cc*/ 	.word	0x00000028
        /*01d0*/ 	.short	0x0100
        /*01d2*/ 	.byte	0x04
	.zero		1


	//   ....[11]....
        /*01d4*/ 	.word	0x00000710
        /*01d8*/ 	.word	0x000000ff
        /*01dc*/ 	.word	0x000000f8
        /*01e0*/ 	.short	0x0100
        /*01e2*/ 	.byte	0x04
	.zero		1


	//   ....[12]....
        /*01e4*/ 	.word	0x00000720
        /*01e8*/ 	.word	0x000000ff
        /*01ec*/ 	.word	0x00000030
        /*01f0*/ 	.short	0x0100
        /*01f2*/ 	.byte	0x04
	.zero		1


	//   ....[13]....
        /*01f4*/ 	.word	0x00000730
        /*01f8*/ 	.word	0x000000ff
        /*01fc*/ 	.word	0x00000100
        /*0200*/ 	.short	0x0100
        /*0202*/ 	.byte	0x04
	.zero		1


	//   ....[14]....
        /*0204*/ 	.word	0x00000740
        /*0208*/ 	.word	0x000000ff
        /*020c*/ 	.word	0x00000038
        /*0210*/ 	.short	0x0100
        /*0212*/ 	.byte	0x04
	.zero		1


	//   ....[15]....
        /*0214*/ 	.word	0x00000750
        /*0218*/ 	.word	0x000000ff
        /*021c*/ 	.word	0x00000108
        /*0220*/ 	.short	0x0100
        /*0222*/ 	.byte	0x04
	.zero		1


	//   ....[16]....
        /*0224*/ 	.word	0x00000760
        /*0228*/ 	.word	0x000000ff
        /*022c*/ 	.word	0x00000040
        /*0230*/ 	.short	0x0100
        /*0232*/ 	.byte	0x04
	.zero		1


	//   ....[17]....
        /*0234*/ 	.word	0x00000770
        /*0238*/ 	.word	0x000000ff
        /*023c*/ 	.word	0x00000110
        /*0240*/ 	.short	0x0100
        /*0242*/ 	.byte	0x04
	.zero		1


	//   ....[18]....
        /*0244*/ 	.word	0x00000780
        /*0248*/ 	.word	0x000000ff
        /*024c*/ 	.word	0x00000048
        /*0250*/ 	.short	0x0100
        /*0252*/ 	.byte	0x04
	.zero		1


	//   ....[19]....
        /*0254*/ 	.word	0x00000790
        /*0258*/ 	.word	0x000000ff
        /*025c*/ 	.word	0x00000118
        /*0260*/ 	.short	0x0100
        /*0262*/ 	.byte	0x04
	.zero		1


	//   ....[20]....
        /*0264*/ 	.word	0x000007a0
        /*0268*/ 	.word	0x000000ff
        /*026c*/ 	.word	0x00000050
        /*0270*/ 	.short	0x0100
        /*0272*/ 	.byte	0x04
	.zero		1


	//   ....[21]....
        /*0274*/ 	.word	0x000007b0
        /*0278*/ 	.word	0x000000ff
        /*027c*/ 	.word	0x00000120
        /*0280*/ 	.short	0x0100
        /*0282*/ 	.byte	0x04
	.zero		1


	//   ....[22]....
        /*0284*/ 	.word	0x000007c0
        /*0288*/ 	.word	0x000000ff
        /*028c*/ 	.word	0x00000058
        /*0290*/ 	.short	0x0100
        /*0292*/ 	.byte	0x04
	.zero		1


	//   ....[23]....
        /*0294*/ 	.word	0x000007d0
        /*0298*/ 	.word	0x000000ff
        /*029c*/ 	.word	0x00000128
        /*02a0*/ 	.short	0x0100
        /*02a2*/ 	.byte	0x04
	.zero		1


	//   ....[24]....
        /*02a4*/ 	.word	0x000007e0
        /*02a8*/ 	.word	0x000000ff
        /*02ac*/ 	.word	0x00000060
        /*02b0*/ 	.short	0x0100
        /*02b2*/ 	.byte	0x04
	.zero		1


	//   ....[25]....
        /*02b4*/ 	.word	0x000007f0
        /*02b8*/ 	.word	0x000000ff
        /*02bc*/ 	.word	0x00000130
        /*02c0*/ 	.short	0x0100
        /*02c2*/ 	.byte	0x04
	.zero		1


	//   ....[26]....
        /*02c4*/ 	.word	0x00000800
        /*02c8*/ 	.word	0x000000ff
        /*02cc*/ 	.word	0x00000068
        /*02d0*/ 	.short	0x0100
        /*02d2*/ 	.byte	0x04
	.zero		1


	//   ....[27]....
        /*02d4*/ 	.word	0x00000810
        /*02d8*/ 	.word	0x000000ff
        /*02dc*/ 	.word	0x00000138
        /*02e0*/ 	.short	0x0100
        /*02e2*/ 	.byte	0x04
	.zero		1


	//   ....[28]....
        /*02e4*/ 	.word	0x00000820
        /*02e8*/ 	.word	0x000000ff
        /*02ec*/ 	.word	0x00000070
        /*02f0*/ 	.short	0x0100
        /*02f2*/ 	.byte	0x04
	.zero		1


	//   ....[29]....
        /*02f4*/ 	.word	0x00000830
        /*02f8*/ 	.word	0x000000ff
        /*02fc*/ 	.word	0x00000140
        /*0300*/ 	.short	0x0100
        /*0302*/ 	.byte	0x04
	.zero		1


	//   ....[30]....
        /*0304*/ 	.word	0x00000840
        /*0308*/ 	.word	0x000000ff
        /*030c*/ 	.word	0x00000078
        /*0310*/ 	.short	0x0100
        /*0312*/ 	.byte	0x04
	.zero		1


	//   ....[31]....
        /*0314*/ 	.word	0x00000850
        /*0318*/ 	.word	0x000000ff
        /*031c*/ 	.word	0x00000148
        /*0320*/ 	.short	0x0100
        /*0322*/ 	.byte	0x04
	.zero		1


	//   ....[32]....
        /*0324*/ 	.word	0x00000860
        /*0328*/ 	.word	0x000000ff
        /*032c*/ 	.word	0x00000080
        /*0330*/ 	.short	0x0100
        /*0332*/ 	.byte	0x04
	.zero		1


	//   ....[33]....
        /*0334*/ 	.word	0x00000870
        /*0338*/ 	.word	0x000000ff
        /*033c*/ 	.word	0x00000150
        /*0340*/ 	.short	0x0100
        /*0342*/ 	.byte	0x04
	.zero		1


	//   ....[34]....
        /*0344*/ 	.word	0x00000880
        /*0348*/ 	.word	0x000000ff
        /*034c*/ 	.word	0x00000088
        /*0350*/ 	.short	0x0100
        /*0352*/ 	.byte	0x04
	.zero		1


	//   ....[35]....
        /*0354*/ 	.word	0x00000890
        /*0358*/ 	.word	0x000000ff
        /*035c*/ 	.word	0x00000158
        /*0360*/ 	.short	0x0100
        /*0362*/ 	.byte	0x04
	.zero		1


	//   ....[36]....
        /*0364*/ 	.word	0x000008a0
        /*0368*/ 	.word	0x000000ff
        /*036c*/ 	.word	0x00000090
        /*0370*/ 	.short	0x0100
        /*0372*/ 	.byte	0x04
	.zero		1


	//   ....[37]....
        /*0374*/ 	.word	0x000008b0
        /*0378*/ 	.word	0x000000ff
        /*037c*/ 	.word	0x00000160
        /*0380*/ 	.short	0x0100
        /*0382*/ 	.byte	0x04
	.zero		1


	//   ....[38]....
        /*0384*/ 	.word	0x000008c0
        /*0388*/ 	.word	0x000000ff
        /*038c*/ 	.word	0x00000098
        /*0390*/ 	.short	0x0100
        /*0392*/ 	.byte	0x04
	.zero		1


	//   ....[39]....
        /*0394*/ 	.word	0x000008d0
        /*0398*/ 	.word	0x000000ff
        /*039c*/ 	.word	0x00000168
        /*03a0*/ 	.short	0x0100
        /*03a2*/ 	.byte	0x04
	.zero		1


	//   ....[40]....
        /*03a4*/ 	.word	0x000008e0
        /*03a8*/ 	.word	0x000000ff
        /*03ac*/ 	.word	0x000000a0
        /*03b0*/ 	.short	0x0100
        /*03b2*/ 	.byte	0x04
	.zero		1


	//   ....[41]....
        /*03b4*/ 	.word	0x000008f0
        /*03b8*/ 	.word	0x000000ff
        /*03bc*/ 	.word	0x00000170
        /*03c0*/ 	.short	0x0100
        /*03c2*/ 	.byte	0x04
	.zero		1


	//   ....[42]....
        /*03c4*/ 	.word	0x00000900
        /*03c8*/ 	.word	0x000000ff
        /*03cc*/ 	.word	0x000000a8
        /*03d0*/ 	.short	0x0100
        /*03d2*/ 	.byte	0x04
	.zero		1


	//   ....[43]....
        /*03d4*/ 	.word	0x00000910
        /*03d8*/ 	.word	0x000000ff
        /*03dc*/ 	.word	0x00000178
        /*03e0*/ 	.short	0x0100
        /*03e2*/ 	.byte	0x04
	.zero		1


	//   ....[44]....
        /*03e4*/ 	.word	0x00000920
        /*03e8*/ 	.word	0x000000ff
        /*03ec*/ 	.word	0x000000b0
        /*03f0*/ 	.short	0x0100
        /*03f2*/ 	.byte	0x04
	.zero		1


	//   ....[45]....
        /*03f4*/ 	.word	0x00000930
        /*03f8*/ 	.word	0x000000ff
        /*03fc*/ 	.word	0x00000180
        /*0400*/ 	.short	0x0100
        /*0402*/ 	.byte	0x04
	.zero		1


	//   ....[46]....
        /*0404*/ 	.word	0x00000940
        /*0408*/ 	.word	0x000000ff
        /*040c*/ 	.word	0x000000b8
        /*0410*/ 	.short	0x0100
        /*0412*/ 	.byte	0x04
	.zero		1


	//   ....[47]....
        /*0414*/ 	.word	0x00000950
        /*0418*/ 	.word	0x000000ff
        /*041c*/ 	.word	0x00000188
        /*0420*/ 	.short	0x0100
        /*0422*/ 	.byte	0x04
	.zero		1


	//   ....[48]....
        /*0424*/ 	.word	0x00000960
        /*0428*/ 	.word	0x000000ff
        /*042c*/ 	.word	0x000000c0
        /*0430*/ 	.short	0x0100
        /*0432*/ 	.byte	0x04
	.zero		1


	//   ....[49]....
        /*0434*/ 	.word	0x00000970
        /*0438*/ 	.word	0x000000ff
        /*043c*/ 	.word	0x00000190
        /*0440*/ 	.short	0x0100
        /*0442*/ 	.byte	0x04
	.zero		1


	//   ....[50]....
        /*0444*/ 	.word	0x00000980
        /*0448*/ 	.word	0x000000ff
        /*044c*/ 	.word	0x000000c8
        /*0450*/ 	.short	0x0100
        /*0452*/ 	.byte	0x04
	.zero		1


	//   ....[51]....
        /*0454*/ 	.word	0x00000990
        /*0458*/ 	.word	0x000000ff
        /*045c*/ 	.word	0x00000198
        /*0460*/ 	.short	0x0100
        /*0462*/ 	.byte	0x04
	.zero		1


	//   ....[52]....
        /*0464*/ 	.word	0x00000ac0
        /*0468*/ 	.word	0x000000ff
        /*046c*/ 	.word	0x000001a0
        /*0470*/ 	.short	0x0100
        /*0472*/ 	.byte	0x04
	.zero		1


	//   ....[53]....
        /*0474*/ 	.word	0x00000ad0
        /*0478*/ 	.word	0x000000ff
        /*047c*/ 	.word	0x000001c0
        /*0480*/ 	.short	0x0100
        /*0482*/ 	.byte	0x04
	.zero		1


	//   ....[54]....
        /*0484*/ 	.word	0x00000ae0
        /*0488*/ 	.word	0x000000ff
        /*048c*/ 	.word	0x000001a8
        /*0490*/ 	.short	0x0100
        /*0492*/ 	.byte	0x04
	.zero		1


	//   ....[55]....
        /*0494*/ 	.word	0x00000af0
        /*0498*/ 	.word	0x000000ff
        /*049c*/ 	.word	0x000001c8
        /*04a0*/ 	.short	0x0100
        /*04a2*/ 	.byte	0x04
	.zero		1


	//   ....[56]....
        /*04a4*/ 	.word	0x00000b00
        /*04a8*/ 	.word	0x000000ff
        /*04ac*/ 	.word	0x000001b0
        /*04b0*/ 	.short	0x0100
        /*04b2*/ 	.byte	0x04
	.zero		1


	//   ....[57]....
        /*04b4*/ 	.word	0x00000b10
        /*04b8*/ 	.word	0x000000ff
        /*04bc*/ 	.word	0x000001d0
        /*04c0*/ 	.short	0x0100
        /*04c2*/ 	.byte	0x04
	.zero		1


	//   ....[58]....
        /*04c4*/ 	.word	0x00000b20
        /*04c8*/ 	.word	0x000000ff
        /*04cc*/ 	.word	0x000001b8
        /*04d0*/ 	.short	0x0100
        /*04d2*/ 	.byte	0x04
	.zero		1


	//   ....[59]....
        /*04d4*/ 	.word	0x00000b30
        /*04d8*/ 	.word	0x000000ff
        /*04dc*/ 	.word	0x000001d8
        /*04e0*/ 	.short	0x0100
        /*04e2*/ 	.byte	0x04
	.zero		1


	//   ....[60]....
        /*04e4*/ 	.word	0x00000c10
        /*04e8*/ 	.word	0x000000ff
        /*04ec*/ 	.word	0x000001e0
        /*04f0*/ 	.short	0x0100
        /*04f2*/ 	.byte	0x06
	.zero		1


	//   ....[61]....
        /*04f4*/ 	.word	0x00000c20
        /*04f8*/ 	.word	0x000000ff
        /*04fc*/ 	.word	0x000001e8
        /*0500*/ 	.short	0x0100
        /*0502*/ 	.byte	0x06
	.zero		1


	//   ....[62]....
        /*0504*/ 	.word	0x00000d50
        /*0508*/ 	.word	0x000000ff
        /*050c*/ 	.word	0x000001f0
        /*0510*/ 	.short	0x0100
        /*0512*/ 	.byte	0x06
	.zero		1


	//   ....[63]....
        /*0514*/ 	.word	0x00000d60
        /*0518*/ 	.word	0x000000ff
        /*051c*/ 	.word	0x00000200
        /*0520*/ 	.short	0x0100
        /*0522*/ 	.byte	0x06
	.zero		1


	//   ....[64]....
        /*0524*/ 	.word	0x00000d70
        /*0528*/ 	.word	0x000000ff
        /*052c*/ 	.word	0x000001f8
        /*0530*/ 	.short	0x0100
        /*0532*/ 	.byte	0x06
	.zero		1


	//   ....[65]....
        /*0534*/ 	.word	0x00000d80
        /*0538*/ 	.word	0x000000ff
        /*053c*/ 	.word	0x00000208
        /*0540*/ 	.short	0x0100
        /*0542*/ 	.byte	0x06
	.zero		1


	//   ....[66]....
        /*0544*/ 	.word	0x00000ea0
        /*0548*/ 	.word	0x000000ff
        /*054c*/ 	.word	0x00000210
        /*0550*/ 	.short	0x0100
        /*0552*/ 	.byte	0x04
	.zero		1


	//   ....[67]....
        /*0554*/ 	.word	0x00000eb0
        /*0558*/ 	.word	0x000000ff
        /*055c*/ 	.word	0x00000230
        /*0560*/ 	.short	0x0100
        /*0562*/ 	.byte	0x04
	.zero		1


	//   ....[68]....
        /*0564*/ 	.word	0x00000ec0
        /*0568*/ 	.word	0x000000ff
        /*056c*/ 	.word	0x00000218
        /*0570*/ 	.short	0x0100
        /*0572*/ 	.byte	0x04
	.zero		1


	//   ....[69]....
        /*0574*/ 	.word	0x00000ed0
        /*0578*/ 	.word	0x000000ff
        /*057c*/ 	.word	0x00000238
        /*0580*/ 	.short	0x0100
        /*0582*/ 	.byte	0x04
	.zero		1


	//   ....[70]....
        /*0584*/ 	.word	0x00000ee0
        /*0588*/ 	.word	0x000000ff
        /*058c*/ 	.word	0x00000220
        /*0590*/ 	.short	0x0100
        /*0592*/ 	.byte	0x04
	.zero		1


	//   ....[71]....
        /*0594*/ 	.word	0x00000ef0
        /*0598*/ 	.word	0x000000ff
        /*059c*/ 	.word	0x00000240
        /*05a0*/ 	.short	0x0100
        /*05a2*/ 	.byte	0x04
	.zero		1


	//   ....[72]....
        /*05a4*/ 	.word	0x00000f00
        /*05a8*/ 	.word	0x000000ff
        /*05ac*/ 	.word	0x00000228
        /*05b0*/ 	.short	0x0100
        /*05b2*/ 	.byte	0x04
	.zero		1


	//   ....[73]....
        /*05b4*/ 	.word	0x00000f10
        /*05b8*/ 	.word	0x000000ff
        /*05bc*/ 	.word	0x00000248
        /*05c0*/ 	.short	0x0100
        /*05c2*/ 	.byte	0x04
	.zero		1


	//   ....[74]....
        /*05c4*/ 	.word	0x00001000
        /*05c8*/ 	.word	0x000000ff
        /*05cc*/ 	.word	0x00000250
        /*05d0*/ 	.short	0x0100
        /*05d2*/ 	.byte	0x04
	.zero		1


	//   ....[75]....
        /*05d4*/ 	.word	0x00001010
        /*05d8*/ 	.word	0x000000ff
        /*05dc*/ 	.word	0x00000260
        /*05e0*/ 	.short	0x0100
        /*05e2*/ 	.byte	0x04
	.zero		1


	//   ....[76]....
        /*05e4*/ 	.word	0x00001020
        /*05e8*/ 	.word	0x000000ff
        /*05ec*/ 	.word	0x00000258
        /*05f0*/ 	.short	0x0100
        /*05f2*/ 	.byte	0x04
	.zero		1


	//   ....[77]....
        /*05f4*/ 	.word	0x00001030
        /*05f8*/ 	.word	0x000000ff
        /*05fc*/ 	.word	0x00000268
        /*0600*/ 	.short	0x0100
        /*0602*/ 	.byte	0x04
	.zero		1


	//   ....[78]....
        /*0604*/ 	.word	0x00001130
        /*0608*/ 	.word	0x000000ff
        /*060c*/ 	.word	0x00000270
        /*0610*/ 	.short	0x0100
        /*0612*/ 	.byte	0x06
	.zero		1


	//   ....[79]....
        /*0614*/ 	.word	0x00001fa0
        /*0618*/ 	.word	0x00000000
        /*061c*/ 	.word	0x00000260
        /*0620*/ 	.short	0x010a
        /*0622*/ 	.byte	0xff
	.zero		1


	//   ....[80]....
        /*0624*/ 	.word	0x00001fd0
        /*0628*/ 	.word	0x00000000
        /*062c*/ 	.word	0x00000250
        /*0630*/ 	.short	0x0101
        /*0632*/ 	.byte	0xff
	.zero		1


	//   ....[81]....
        /*0634*/ 	.word	0x00002090
        /*0638*/ 	.word	0x000000ff
        /*063c*/ 	.word	0x000000d0
        /*0640*/ 	.short	0x010a
        /*0642*/ 	.byte	0x04
	.zero		1


	//   ....[82]....
        /*0644*/ 	.word	0x00002160
        /*0648*/ 	.word	0x000000ff
        /*064c*/ 	.word	0x000000d0
        /*0650*/ 	.short	0x010a
        /*0652*/ 	.byte	0x21
	.zero		1


	//   ....[83]....
        /*0654*/ 	.word	0x00002310
        /*0658*/ 	.word	0x000000ff
        /*065c*/ 	.word	0x000000d0
        /*0660*/ 	.short	0x010a
        /*0662*/ 	.byte	0x05
	.zero		1


	//   ....[84]....
        /*0664*/ 	.word	0x00002460
        /*0668*/ 	.word	0x000000ff
        /*066c*/ 	.word	0x000001e8
        /*0670*/ 	.short	0x0101
        /*0672*/ 	.byte	0x06
	.zero		1


	//   ....[85]....
        /*0674*/ 	.word	0x00002480
        /*0678*/ 	.word	0x000000ff
        /*067c*/ 	.word	0x000000d0
        /*0680*/ 	.short	0x010a
        /*0682*/ 	.byte	0x04
	.zero		1


	//   ....[86]....
        /*0684*/ 	.word	0x00002500
        /*0688*/ 	.word	0x000000ff
        /*068c*/ 	.word	0x000000d0
        /*0690*/ 	.short	0x010a
        /*0692*/ 	.byte	0x11
	.zero		1


	//   ....[87]....
        /*0694*/ 	.word	0x00002690
        /*0698*/ 	.word	0x000000ff
        /*069c*/ 	.word	0x000000d0
        /*06a0*/ 	.short	0x010a
        /*06a2*/ 	.byte	0x05
	.zero		1


	//   ....[88]....
        /*06a4*/ 	.word	0x00002830
        /*06a8*/ 	.word	0x00000003
        /*06ac*/ 	.word	0x000001f0
        /*06b0*/ 	.short	0x010a
        /*06b2*/ 	.byte	0xff
	.zero		1


	//   ....[89]....
        /*06b4*/ 	.word	0x00002980
        /*06b8*/ 	.word	0x00000000
        /*06bc*/ 	.word	0x00000000
        /*06c0*/ 	.short	0x0101
        /*06c2*/ 	.byte	0xff
	.zero		1


	//   ....[90]....
        /*06c4*/ 	.word	0x00002f30
        /*06c8*/ 	.word	0x000000ff
        /*06cc*/ 	.word	0x00000000
        /*06d0*/ 	.short	0x010a
        /*06d2*/ 	.byte	0x04
	.zero		1


	//   ....[91]....
        /*06d4*/ 	.word	0x00002fc0
        /*06d8*/ 	.word	0x000000ff
        /*06dc*/ 	.word	0x00000000
        /*06e0*/ 	.short	0x010a
        /*06e2*/ 	.byte	0x05
	.zero		1


	//   ....[92]....
        /*06e4*/ 	.word	0x00003050
        /*06e8*/ 	.word	0x000000ff
        /*06ec*/ 	.word	0x00000000
        /*06f0*/ 	.short	0x010a
        /*06f2*/ 	.byte	0x05
	.zero		1


	//   ....[93]....
        /*06f4*/ 	.word	0x000030e0
        /*06f8*/ 	.word	0x000000ff
        /*06fc*/ 	.word	0x00000000
        /*0700*/ 	.short	0x010a
        /*0702*/ 	.byte	0x05
	.zero		1


	//   ....[94]....
        /*0704*/ 	.word	0x00003170
        /*0708*/ 	.word	0x000000ff
        /*070c*/ 	.word	0x00000000
        /*0710*/ 	.short	0x010a
        /*0712*/ 	.byte	0x05
	.zero		1


	//   ....[95]....
        /*0714*/ 	.word	0x00003200
        /*0718*/ 	.word	0x000000ff
        /*071c*/ 	.word	0x00000000
        /*0720*/ 	.short	0x010a
        /*0722*/ 	.byte	0x05
	.zero		1


	//   ....[96]....
        /*0724*/ 	.word	0x00003290
        /*0728*/ 	.word	0x000000ff
        /*072c*/ 	.word	0x00000000
        /*0730*/ 	.short	0x010a
        /*0732*/ 	.byte	0x05
	.zero		1


	//   ....[97]....
        /*0734*/ 	.word	0x00003320
        /*0738*/ 	.word	0x000000ff
        /*073c*/ 	.word	0x00000000
        /*0740*/ 	.short	0x010a
        /*0742*/ 	.byte	0x05
	.zero		1


	//   ....[98]....
        /*0744*/ 	.word	0x000033b0
        /*0748*/ 	.word	0x000000ff
        /*074c*/ 	.word	0x00000000
        /*0750*/ 	.short	0x010a
        /*0752*/ 	.byte	0x05
	.zero		1


	//   ....[99]....
        /*0754*/ 	.word	0x00003440
        /*0758*/ 	.word	0x000000ff
        /*075c*/ 	.word	0x00000000
        /*0760*/ 	.short	0x010a
        /*0762*/ 	.byte	0x05
	.zero		1


	//   ....[100]....
        /*0764*/ 	.word	0x000034d0
        /*0768*/ 	.word	0x000000ff
        /*076c*/ 	.word	0x00000000
        /*0770*/ 	.short	0x010a
        /*0772*/ 	.byte	0x05
	.zero		1


	//   ....[101]....
        /*0774*/ 	.word	0x00003560
        /*0778*/ 	.word	0x000000ff
        /*077c*/ 	.word	0x00000000
        /*0780*/ 	.short	0x010a
        /*0782*/ 	.byte	0x05
	.zero		1


	//   ....[102]....
        /*0784*/ 	.word	0x000035f0
        /*0788*/ 	.word	0x000000ff
        /*078c*/ 	.word	0x00000000
        /*0790*/ 	.short	0x010a
        /*0792*/ 	.byte	0x05
	.zero		1


	//   ....[103]....
        /*0794*/ 	.word	0x00003680
        /*0798*/ 	.word	0x000000ff
        /*079c*/ 	.word	0x00000000
        /*07a0*/ 	.short	0x010a
        /*07a2*/ 	.byte	0x05
	.zero		1


	//   ....[104]....
        /*07a4*/ 	.word	0x00003710
        /*07a8*/ 	.word	0x000000ff
        /*07ac*/ 	.word	0x00000000
        /*07b0*/ 	.short	0x010a
        /*07b2*/ 	.byte	0x05
	.zero		1


	//   ....[105]....
        /*07b4*/ 	.word	0x000037a0
        /*07b8*/ 	.word	0x000000ff
        /*07bc*/ 	.word	0x00000000
        /*07c0*/ 	.short	0x010a
        /*07c2*/ 	.byte	0x05
	.zero		1


	//   ....[106]....
        /*07c4*/ 	.word	0x00003830
        /*07c8*/ 	.word	0x000000ff
        /*07cc*/ 	.word	0x00000000
        /*07d0*/ 	.short	0x010a
        /*07d2*/ 	.byte	0x05
	.zero		1


	//   ....[107]....
        /*07d4*/ 	.word	0x000038c0
        /*07d8*/ 	.word	0x000000ff
        /*07dc*/ 	.word	0x00000000
        /*07e0*/ 	.short	0x010a
        /*07e2*/ 	.byte	0x05
	.zero		1


	//   ....[108]....
        /*07e4*/ 	.word	0x00003950
        /*07e8*/ 	.word	0x000000ff
        /*07ec*/ 	.word	0x00000000
        /*07f0*/ 	.short	0x010a
        /*07f2*/ 	.byte	0x05
	.zero		1


	//   ....[109]....
        /*07f4*/ 	.word	0x000039e0
        /*07f8*/ 	.word	0x000000ff
        /*07fc*/ 	.word	0x00000000
        /*0800*/ 	.short	0x010a
        /*0802*/ 	.byte	0x05
	.zero		1


	//   ....[110]....
        /*0804*/ 	.word	0x00003a70
        /*0808*/ 	.word	0x000000ff
        /*080c*/ 	.word	0x00000000
        /*0810*/ 	.short	0x010a
        /*0812*/ 	.byte	0x05
	.zero		1


	//   ....[111]....
        /*0814*/ 	.word	0x00003b00
        /*0818*/ 	.word	0x000000ff
        /*081c*/ 	.word	0x00000000
        /*0820*/ 	.short	0x010a
        /*0822*/ 	.byte	0x05
	.zero		1


	//   ....[112]....
        /*0824*/ 	.word	0x00003b90
        /*0828*/ 	.word	0x000000ff
        /*082c*/ 	.word	0x00000000
        /*0830*/ 	.short	0x010a
        /*0832*/ 	.byte	0x05
	.zero		1


	//   ....[113]....
        /*0834*/ 	.word	0x00003c20
        /*0838*/ 	.word	0x000000ff
        /*083c*/ 	.word	0x00000000
        /*0840*/ 	.short	0x010a
        /*0842*/ 	.byte	0x05
	.zero		1


	//   ....[114]....
        /*0844*/ 	.word	0x00003cb0
        /*0848*/ 	.word	0x000000ff
        /*084c*/ 	.word	0x00000000
        /*0850*/ 	.short	0x010a
        /*0852*/ 	.byte	0x05
	.zero		1


	//   ....[115]....
        /*0854*/ 	.word	0x00003d50
        /*0858*/ 	.word	0x00000000
        /*085c*/ 	.word	0x00000000
        /*0860*/ 	.short	0x010a
        /*0862*/ 	.byte	0xff
	.zero		1


	//   ....[116]....
        /*0864*/ 	.word	0x00003e70
        /*0868*/ 	.word	0x00000002
        /*086c*/ 	.word	0x00000250
        /*0870*/ 	.short	0x010a
        /*0872*/ 	.byte	0xff
	.zero		1


	//   ....[117]....
        /*0874*/ 	.word	0x00003ee0
        /*0878*/ 	.word	0x00000002
        /*087c*/ 	.word	0x00000000
        /*0880*/ 	.short	0x0101
        /*0882*/ 	.byte	0xff
	.zero		1


	//   ....[118]....
        /*0884*/ 	.word	0x00003f00
        /*0888*/ 	.word	0x000000ff
        /*088c*/ 	.word	0x00000200
        /*0890*/ 	.short	0x010a
        /*0892*/ 	.byte	0x04
	.zero		1


	//   ....[119]....
        /*0894*/ 	.word	0x00004020
        /*0898*/ 	.word	0x00000002
        /*089c*/ 	.word	0x000001f0
        /*08a0*/ 	.short	0x010a
        /*08a2*/ 	.byte	0xff
	.zero		1


	//   ....[120]....
        /*08a4*/ 	.word	0x00004120
        /*08a8*/ 	.word	0x00000002
        /*08ac*/ 	.word	0x00000000
        /*08b0*/ 	.short	0x0101
        /*08b2*/ 	.byte	0xff
	.zero		1


	//   ....[121]....
        /*08b4*/ 	.word	0x000041b0
        /*08b8*/ 	.word	0x000000ff
        /*08bc*/ 	.word	0x00000200
        /*08c0*/ 	.short	0x0106
        /*08c2*/ 	.byte	0x04
	.zero		1


	//   ....[122]....
        /*08c4*/ 	.word	0x000041d0
        /*08c8*/ 	.word	0x000000ff
        /*08cc*/ 	.word	0x00000200
        /*08d0*/ 	.short	0x010a
        /*08d2*/ 	.byte	0x04
	.zero		1


	//   ....[123]....
        /*08d4*/ 	.word	0x00004260
        /*08d8*/ 	.word	0x000000ff
        /*08dc*/ 	.word	0x00000200
        /*08e0*/ 	.short	0x0106
        /*08e2*/ 	.byte	0x07
	.zero		1


	//   ....[124]....
        /*08e4*/ 	.word	0x000042a0
        /*08e8*/ 	.word	0x00000000
        /*08ec*/ 	.word	0x00000200
        /*08f0*/ 	.short	0x010a
        /*08f2*/ 	.byte	0xff
	.zero		1


	//   ....[125]....
        /*08f4*/ 	.word	0x000044e0
        /*08f8*/ 	.word	0x000000ff
        /*08fc*/ 	.word	0x00000008
        /*0900*/ 	.short	0x010a
        /*0902*/ 	.byte	0x05
	.zero		1


	//   ....[126]....
        /*0904*/ 	.word	0x00004500
        /*0908*/ 	.word	0x000000ff
        /*090c*/ 	.word	0x00000008
        /*0910*/ 	.short	0x010a
        /*0912*/ 	.byte	0x05
	.zero		1


	//   ....[127]....
        /*0914*/ 	.word	0x00004690
        /*0918*/ 	.word	0x000000ff
        /*091c*/ 	.word	0x00000008
        /*0920*/ 	.short	0x010a
        /*0922*/ 	.byte	0x05
	.zero		1


	//   ....[128]....
        /*0924*/ 	.word	0x000046b0
        /*0928*/ 	.word	0x000000ff
        /*092c*/ 	.word	0x00000008
        /*0930*/ 	.short	0x010a
        /*0932*/ 	.byte	0x05
	.zero		1


	//   ....[129]....
        /*0934*/ 	.word	0x00004770
        /*0938*/ 	.word	0x000000ff
        /*093c*/ 	.word	0x00000000
        /*0940*/ 	.short	0x0101
        /*0942*/ 	.byte	0x04
	.zero		1


	//   ....[130]....
        /*0944*/ 	.word	0x00004a70
        /*0948*/ 	.word	0x00000000
        /*094c*/ 	.word	0x000001f0
        /*0950*/ 	.short	0x010a
        /*0952*/ 	.byte	0xff
	.zero		1


	//   ....[131]....
        /*0954*/ 	.word	0x00004b30
        /*0958*/ 	.word	0x00000000
        /*095c*/ 	.word	0x00000000
        /*0960*/ 	.short	0x0101
        /*0962*/ 	.byte	0xff
	.zero		1


	//   ....[132]....
        /*0964*/ 	.word	0x00004bf0
        /*0968*/ 	.word	0x000000ff
        /*096c*/ 	.word	0x00000000
        /*0970*/ 	.short	0x010a
        /*0972*/ 	.byte	0x04
	.zero		1


	//   ....[133]....
        /*0974*/ 	.word	0x00004c00
        /*0978*/ 	.word	0x000000ff
        /*097c*/ 	.word	0x00000230
        /*0980*/ 	.short	0x010a
        /*0982*/ 	.byte	0x17
	.zero		1


	//   ....[134]....
        /*0984*/ 	.word	0x00004cb0
        /*0988*/ 	.word	0x000000ff
        /*098c*/ 	.word	0x00000000
        /*0990*/ 	.short	0x010a
        /*0992*/ 	.byte	0x05
	.zero		1


	//   ....[135]....
        /*0994*/ 	.word	0x00004df0
        /*0998*/ 	.word	0x000000ff
        /*099c*/ 	.word	0x00000000
        /*09a0*/ 	.short	0x010a
        /*09a2*/ 	.byte	0x04
	.zero		1


	//   ....[136]....
        /*09a4*/ 	.word	0x00005040
        /*09a8*/ 	.word	0x000000ff
        /*09ac*/ 	.word	0x00000000
        /*09b0*/ 	.short	0x010a
        /*09b2*/ 	.byte	0x04
	.zero		1


	//   ....[137]....
        /*09b4*/ 	.word	0x000050d0
        /*09b8*/ 	.word	0x000000ff
        /*09bc*/ 	.word	0x00000000
        /*09c0*/ 	.short	0x010a
        /*09c2*/ 	.byte	0x05
	.zero		1


	//   ....[138]....
        /*09c4*/ 	.word	0x00005160
        /*09c8*/ 	.word	0x000000ff
        /*09cc*/ 	.word	0x00000000
        /*09d0*/ 	.short	0x010a
        /*09d2*/ 	.byte	0x05
	.zero		1


	//   ....[139]....
        /*09d4*/ 	.word	0x00005200
        /*09d8*/ 	.word	0x00000000
        /*09dc*/ 	.word	0x00000000
        /*09e0*/ 	.short	0x010a
        /*09e2*/ 	.byte	0xff
	.zero		1


	//   ....[140]....
        /*09e4*/ 	.word	0x00005240
        /*09e8*/ 	.word	0x00000000
        /*09ec*/ 	.word	0x00000000
        /*09f0*/ 	.short	0x010a
        /*09f2*/ 	.byte	0xff
	.zero		1


	//   ....[141]....
        /*09f4*/ 	.word	0x000052b0
        /*09f8*/ 	.word	0x000000ff
        /*09fc*/ 	.word	0x00000000
        /*0a00*/ 	.short	0x0101
        /*0a02*/ 	.byte	0x04
	.zero		1


	//   ....[142]....
        /*0a04*/ 	.word	0x000052f0
        /*0a08*/ 	.word	0x000000ff
        /*0a0c*/ 	.word	0x00000270
        /*0a10*/ 	.short	0x010a
        /*0a12*/ 	.byte	0x11
	.zero		1


	//   ....[143]....
        /*0a14*/ 	.word	0x00005340
        /*0a18*/ 	.word	0x000000ff
        /*0a1c*/ 	.word	0x00000000
        /*0a20*/ 	.short	0x0101
        /*0a22*/ 	.byte	0x04
	.zero		1


	//   ....[144]....
        /*0a24*/ 	.word	0x000057e0
        /*0a28*/ 	.word	0x0000000c
        /*0a2c*/ 	.word	0x000001f0
        /*0a30*/ 	.short	0x010a
        /*0a32*/ 	.byte	0xff
	.zero		1


	//   ....[145]....
        /*0a34*/ 	.word	0x00005950
        /*0a38*/ 	.word	0x00000000
        /*0a3c*/ 	.word	0x00000000
        /*0a40*/ 	.short	0x0101
        /*0a42*/ 	.byte	0xff
	.zero		1


	//   ....[146]....
        /*0a44*/ 	.word	0x00005de0
        /*0a48*/ 	.word	0x000000ff
        /*0a4c*/ 	.word	0x000001e8
        /*0a50*/ 	.short	0x010a
        /*0a52*/ 	.byte	0x15
	.zero		1


	//   ....[147]....
        /*0a54*/ 	.word	0x00005f60
        /*0a58*/ 	.word	0x000000ff
        /*0a5c*/ 	.word	0x000001c0
        /*0a60*/ 	.short	0x010a
        /*0a62*/ 	.byte	0x15
	.zero		1


	//   ....[148]....
        /*0a64*/ 	.word	0x00006160
        /*0a68*/ 	.word	0x000000ff
        /*0a6c*/ 	.word	0x000001a0
        /*0a70*/ 	.short	0x010b
        /*0a72*/ 	.byte	0x15
	.zero		1


	//   ....[149]....
        /*0a74*/ 	.word	0x00006170
        /*0a78*/ 	.word	0x000000ff
        /*0a7c*/ 	.word	0x00000000
        /*0a80*/ 	.short	0x0101
        /*0a82*/ 	.byte	0x06
	.zero		1


	//   ....[150]....
        /*0a84*/ 	.word	0x00006180
        /*0a88*/ 	.word	0x000000ff
        /*0a8c*/ 	.word	0x000001c8
        /*0a90*/ 	.short	0x010a
        /*0a92*/ 	.byte	0x15
	.zero		1


	//   ....[151]....
        /*0a94*/ 	.word	0x00006330
        /*0a98*/ 	.word	0x000000ff
        /*0a9c*/ 	.word	0x000001a8
        /*0aa0*/ 	.short	0x010b
        /*0aa2*/ 	.byte	0x15
	.zero		1


	//   ....[152]....
        /*0aa4*/ 	.word	0x00006340
        /*0aa8*/ 	.word	0x000000ff
        /*0aac*/ 	.word	0x00000000
        /*0ab0*/ 	.short	0x0101
        /*0ab2*/ 	.byte	0x06
	.zero		1


	//   ....[153]....
        /*0ab4*/ 	.word	0x00006350
        /*0ab8*/ 	.word	0x000000ff
        /*0abc*/ 	.word	0x000001d0
        /*0ac0*/ 	.short	0x010a
        /*0ac2*/ 	.byte	0x15
	.zero		1


	//   ....[154]....
        /*0ac4*/ 	.word	0x00006500
        /*0ac8*/ 	.word	0x000000ff
        /*0acc*/ 	.word	0x000001b0
        /*0ad0*/ 	.short	0x010b
        /*0ad2*/ 	.byte	0x15
	.zero		1


	//   ....[155]....
        /*0ad4*/ 	.word	0x00006510
        /*0ad8*/ 	.word	0x000000ff
        /*0adc*/ 	.word	0x00000000
        /*0ae0*/ 	.short	0x0101
        /*0ae2*/ 	.byte	0x06
	.zero		1


	//   ....[156]....
        /*0ae4*/ 	.word	0x00006520
        /*0ae8*/ 	.word	0x000000ff
        /*0aec*/ 	.word	0x000001d8
        /*0af0*/ 	.short	0x010a
        /*0af2*/ 	.byte	0x15
	.zero		1


	//   ....[157]....
        /*0af4*/ 	.word	0x00006760
        /*0af8*/ 	.word	0x000000ff
        /*0afc*/ 	.word	0x000001b8
        /*0b00*/ 	.short	0x010b
        /*0b02*/ 	.byte	0x15
	.zero		1


	//   ....[158]....
        /*0b04*/ 	.word	0x00006770
        /*0b08*/ 	.word	0x000000ff
        /*0b0c*/ 	.word	0x00000000
        /*0b10*/ 	.short	0x0101
        /*0b12*/ 	.byte	0x25
	.zero		1


	//   ....[159]....
        /*0b14*/ 	.word	0x000067b0
        /*0b18*/ 	.word	0x000000ff
        /*0b1c*/ 	.word	0x000001c0
        /*0b20*/ 	.short	0x010a
        /*0b22*/ 	.byte	0x15
	.zero		1


	//   ....[160]....
        /*0b24*/ 	.word	0x000067d0
        /*0b28*/ 	.word	0x000000ff
        /*0b2c*/ 	.word	0x000001c8
        /*0b30*/ 	.short	0x010a
        /*0b32*/ 	.byte	0x15
	.zero		1


	//   ....[161]....
        /*0b34*/ 	.word	0x000067f0
        /*0b38*/ 	.word	0x000000ff
        /*0b3c*/ 	.word	0x000001d0
        /*0b40*/ 	.short	0x010a
        /*0b42*/ 	.byte	0x15
	.zero		1


	//   ....[162]....
        /*0b44*/ 	.word	0x00006830
        /*0b48*/ 	.word	0x00000000
        /*0b4c*/ 	.word	0x000001d8
        /*0b50*/ 	.short	0x010a
        /*0b52*/ 	.byte	0xff
	.zero		1


	//   ....[163]....
        /*0b54*/ 	.word	0x00006b50
        /*0b58*/ 	.word	0x00000003
        /*0b5c*/ 	.word	0x000001f0
        /*0b60*/ 	.short	0x010a
        /*0b62*/ 	.byte	0xff
	.zero		1


	//   ....[164]....
        /*0b64*/ 	.word	0x00006cd0
        /*0b68*/ 	.word	0x00000000
        /*0b6c*/ 	.word	0x00000000
        /*0b70*/ 	.short	0x0101
        /*0b72*/ 	.byte	0xff
	.zero		1


	//   ....[165]....
        /*0b74*/ 	.word	0x000077b0
        /*0b78*/ 	.word	0x000000ff
        /*0b7c*/ 	.word	0x000001a0
        /*0b80*/ 	.short	0x010a
        /*0b82*/ 	.byte	0x2b
	.zero		1


	//   ....[166]....
        /*0b84*/ 	.word	0x000077e0
        /*0b88*/ 	.word	0x00000036
        /*0b8c*/ 	.word	0x00000210
        /*0b90*/ 	.short	0x010a
        /*0b92*/ 	.byte	0xff
	.zero		1


	//   ....[167]....
        /*0b94*/ 	.word	0x000078f0
        /*0b98*/ 	.word	0x000000ff
        /*0b9c*/ 	.word	0x000001a0
        /*0ba0*/ 	.short	0x010a
        /*0ba2*/ 	.byte	0x2b
	.zero		1


	//   ....[168]....
        /*0ba4*/ 	.word	0x000079c0
        /*0ba8*/ 	.word	0x00000036
        /*0bac*/ 	.word	0x00000210
        /*0bb0*/ 	.short	0x010a
        /*0bb2*/ 	.byte	0xff
	.zero		1


	//   ....[169]....
        /*0bb4*/ 	.word	0x00008180
        /*0bb8*/ 	.word	0x00000000
        /*0bbc*/ 	.word	0x00000000
        /*0bc0*/ 	.short	0x0101
        /*0bc2*/ 	.byte	0xff
	.zero		1


	//   ....[170]....
        /*0bc4*/ 	.word	0x00008190
        /*0bc8*/ 	.word	0x00000002
        /*0bcc*/ 	.word	0x000001a0
        /*0bd0*/ 	.short	0x010a
        /*0bd2*/ 	.byte	0xff
	.zero		1


	//   ....[171]....
        /*0bd4*/ 	.word	0x00008250
        /*0bd8*/ 	.word	0x00000002
        /*0bdc*/ 	.word	0x000001a0
        /*0be0*/ 	.short	0x010a
        /*0be2*/ 	.byte	0xff
	.zero		1


	//   ....[172]....
        /*0be4*/ 	.word	0x00008a50
        /*0be8*/ 	.word	0x00000000
        /*0bec*/ 	.word	0x00000000
        /*0bf0*/ 	.short	0x0101
        /*0bf2*/ 	.byte	0xff
	.zero		1


	//   ....[173]....
        /*0bf4*/ 	.word	0x00008a70
        /*0bf8*/ 	.word	0x00000002
        /*0bfc*/ 	.word	0x000001a0
        /*0c00*/ 	.short	0x010a
        /*0c02*/ 	.byte	0xff
	.zero		1


	//   ....[174]....
        /*0c04*/ 	.word	0x00008b20
        /*0c08*/ 	.word	0x00000002
        /*0c0c*/ 	.word	0x000001a0
        /*0c10*/ 	.short	0x010a
        /*0c12*/ 	.byte	0xff
	.zero		1


	//   ....[175]....
        /*0c14*/ 	.word	0x00009320
        /*0c18*/ 	.word	0x00000000
        /*0c1c*/ 	.word	0x00000000
        /*0c20*/ 	.short	0x0101
        /*0c22*/ 	.byte	0xff
	.zero		1


	//   ....[176]....
        /*0c24*/ 	.word	0x00009340
        /*0c28*/ 	.word	0x00000003
        /*0c2c*/ 	.word	0x000001a0
        /*0c30*/ 	.short	0x010a
        /*0c32*/ 	.byte	0xff
	.zero		1


	//   ....[177]....
        /*0c34*/ 	.word	0x000093f0
        /*0c38*/ 	.word	0x00000003
        /*0c3c*/ 	.word	0x000001a0
        /*0c40*/ 	.short	0x010a
        /*0c42*/ 	.byte	0xff
	.zero		1


	//   ....[178]....
        /*0c44*/ 	.word	0x00009700
        /*0c48*/ 	.word	0x00000036
        /*0c4c*/ 	.word	0x00000000
        /*0c50*/ 	.short	0x0101
        /*0c52*/ 	.byte	0xff
	.zero		1


	//   ....[179]....
        /*0c54*/ 	.word	0x00009c40
        /*0c58*/ 	.word	0x00000000
        /*0c5c*/ 	.word	0x00000000
        /*0c60*/ 	.short	0x0101
        /*0c62*/ 	.byte	0xff
	.zero		1


	//   ....[180]....
        /*0c64*/ 	.word	0x00009ee0
        /*0c68*/ 	.word	0x000000ff
        /*0c6c*/ 	.word	0x00000000
        /*0c70*/ 	.short	0x0101
        /*0c72*/ 	.byte	0x06
	.zero		1


	//   ....[181]....
        /*0c74*/ 	.word	0x00009f00
        /*0c78*/ 	.word	0x00000000
        /*0c7c*/ 	.word	0x00000260
        /*0c80*/ 	.short	0x010a
        /*0c82*/ 	.byte	0xff
	.zero		1


	//   ....[182]....
        /*0c84*/ 	.word	0x00009f60
        /*0c88*/ 	.word	0x00000000
        /*0c8c*/ 	.word	0x000000d0
        /*0c90*/ 	.short	0x010a
        /*0c92*/ 	.byte	0xff
	.zero		1


	//   ....[183]....
        /*0c94*/ 	.word	0x00009fc0
        /*0c98*/ 	.word	0x00000000
        /*0c9c*/ 	.word	0x000000d0
        /*0ca0*/ 	.short	0x010a
        /*0ca2*/ 	.byte	0xff
	.zero		1


	//   ....[184]....
        /*0ca4*/ 	.word	0x0000a010
        /*0ca8*/ 	.word	0x00000003
        /*0cac*/ 	.word	0x000001f0
        /*0cb0*/ 	.short	0x010a
        /*0cb2*/ 	.byte	0xff
	.zero		1


	//   ....[185]....
        /*0cb4*/ 	.word	0x0000a070
        /*0cb8*/ 	.word	0x00000000
        /*0cbc*/ 	.word	0x00000000
        /*0cc0*/ 	.short	0x010a
        /*0cc2*/ 	.byte	0xff
	.zero		1


	//   ....[186]....
        /*0cc4*/ 	.word	0x0000a0d0
        /*0cc8*/ 	.word	0x00000000
        /*0ccc*/ 	.word	0x00000000
        /*0cd0*/ 	.short	0x010a
        /*0cd2*/ 	.byte	0xff
	.zero		1


	//   ....[187]....
        /*0cd4*/ 	.word	0x0000a130
        /*0cd8*/ 	.word	0x00000000
        /*0cdc*/ 	.word	0x00000000
        /*0ce0*/ 	.short	0x010a
        /*0ce2*/ 	.byte	0xff
	.zero		1


	//   ....[188]....
        /*0ce4*/ 	.word	0x0000a190
        /*0ce8*/ 	.word	0x00000000
        /*0cec*/ 	.word	0x00000000
        /*0cf0*/ 	.short	0x010a
        /*0cf2*/ 	.byte	0xff
	.zero		1


	//   ....[189]....
        /*0cf4*/ 	.word	0x0000a1f0
        /*0cf8*/ 	.word	0x00000000
        /*0cfc*/ 	.word	0x00000000
        /*0d00*/ 	.short	0x010a
        /*0d02*/ 	.byte	0xff
	.zero		1


	//   ....[190]....
        /*0d04*/ 	.word	0x0000a250
        /*0d08*/ 	.word	0x00000000
        /*0d0c*/ 	.word	0x00000000
        /*0d10*/ 	.short	0x010a
        /*0d12*/ 	.byte	0xff
	.zero		1


	//   ....[191]....
        /*0d14*/ 	.word	0x0000a2b0
        /*0d18*/ 	.word	0x00000000
        /*0d1c*/ 	.word	0x00000000
        /*0d20*/ 	.short	0x010a
        /*0d22*/ 	.byte	0xff
	.zero		1


	//   ....[192]....
        /*0d24*/ 	.word	0x0000a310
        /*0d28*/ 	.word	0x00000000
        /*0d2c*/ 	.word	0x00000000
        /*0d30*/ 	.short	0x010a
        /*0d32*/ 	.byte	0xff
	.zero		1


	//   ....[193]....
        /*0d34*/ 	.word	0x0000a370
        /*0d38*/ 	.word	0x00000000
        /*0d3c*/ 	.word	0x00000000
        /*0d40*/ 	.short	0x010a
        /*0d42*/ 	.byte	0xff
	.zero		1


	//   ....[194]....
        /*0d44*/ 	.word	0x0000a3d0
        /*0d48*/ 	.word	0x00000000
        /*0d4c*/ 	.word	0x00000000
        /*0d50*/ 	.short	0x010a
        /*0d52*/ 	.byte	0xff
	.zero		1


	//   ....[195]....
        /*0d54*/ 	.word	0x0000a430
        /*0d58*/ 	.word	0x00000000
        /*0d5c*/ 	.word	0x00000000
        /*0d60*/ 	.short	0x010a
        /*0d62*/ 	.byte	0xff
	.zero		1


	//   ....[196]....
        /*0d64*/ 	.word	0x0000a490
        /*0d68*/ 	.word	0x00000000
        /*0d6c*/ 	.word	0x00000000
        /*0d70*/ 	.short	0x010a
        /*0d72*/ 	.byte	0xff
	.zero		1


	//   ....[197]....
        /*0d74*/ 	.word	0x0000a4f0
        /*0d78*/ 	.word	0x00000000
        /*0d7c*/ 	.word	0x00000000
        /*0d80*/ 	.short	0x010a
        /*0d82*/ 	.byte	0xff
	.zero		1


	//   ....[198]....
        /*0d84*/ 	.word	0x0000a550
        /*0d88*/ 	.word	0x00000000
        /*0d8c*/ 	.word	0x00000000
        /*0d90*/ 	.short	0x010a
        /*0d92*/ 	.byte	0xff
	.zero		1


	//   ....[199]....
        /*0d94*/ 	.word	0x0000a5b0
        /*0d98*/ 	.word	0x00000000
        /*0d9c*/ 	.word	0x00000000
        /*0da0*/ 	.short	0x010a
        /*0da2*/ 	.byte	0xff
	.zero		1


	//   ....[200]....
        /*0da4*/ 	.word	0x0000a610
        /*0da8*/ 	.word	0x00000000
        /*0dac*/ 	.word	0x00000000
        /*0db0*/ 	.short	0x010a
        /*0db2*/ 	.byte	0xff
	.zero		1


	//   ....[201]....
        /*0db4*/ 	.word	0x0000a670
        /*0db8*/ 	.word	0x00000000
        /*0dbc*/ 	.word	0x00000000
        /*0dc0*/ 	.short	0x010a
        /*0dc2*/ 	.byte	0xff
	.zero		1


	//   ....[202]....
        /*0dc4*/ 	.word	0x0000a6d0
        /*0dc8*/ 	.word	0x00000000
        /*0dcc*/ 	.word	0x00000000
        /*0dd0*/ 	.short	0x010a
        /*0dd2*/ 	.byte	0xff
	.zero		1


	//   ....[203]....
        /*0dd4*/ 	.word	0x0000a730
        /*0dd8*/ 	.word	0x00000000
        /*0ddc*/ 	.word	0x00000000
        /*0de0*/ 	.short	0x010a
        /*0de2*/ 	.byte	0xff
	.zero		1


	//   ....[204]....
        /*0de4*/ 	.word	0x0000a790
        /*0de8*/ 	.word	0x00000000
        /*0dec*/ 	.word	0x00000000
        /*0df0*/ 	.short	0x010a
        /*0df2*/ 	.byte	0xff
	.zero		1


	//   ....[205]....
        /*0df4*/ 	.word	0x0000a7f0
        /*0df8*/ 	.word	0x00000000
        /*0dfc*/ 	.word	0x00000000
        /*0e00*/ 	.short	0x010a
        /*0e02*/ 	.byte	0xff
	.zero		1


	//   ....[206]....
        /*0e04*/ 	.word	0x0000a850
        /*0e08*/ 	.word	0x00000000
        /*0e0c*/ 	.word	0x00000000
        /*0e10*/ 	.short	0x010a
        /*0e12*/ 	.byte	0xff
	.zero		1


	//   ....[207]....
        /*0e14*/ 	.word	0x0000a8b0
        /*0e18*/ 	.word	0x00000000
        /*0e1c*/ 	.word	0x00000000
        /*0e20*/ 	.short	0x010a
        /*0e22*/ 	.byte	0xff
	.zero		1


	//   ....[208]....
        /*0e24*/ 	.word	0x0000a910
        /*0e28*/ 	.word	0x00000000
        /*0e2c*/ 	.word	0x00000000
        /*0e30*/ 	.short	0x010a
        /*0e32*/ 	.byte	0xff
	.zero		1


	//   ....[209]....
        /*0e34*/ 	.word	0x0000a970
        /*0e38*/ 	.word	0x00000000
        /*0e3c*/ 	.word	0x00000000
        /*0e40*/ 	.short	0x010a
        /*0e42*/ 	.byte	0xff
	.zero		1


	//   ....[210]....
        /*0e44*/ 	.word	0x0000a9c0
        /*0e48*/ 	.word	0x00000002
        /*0e4c*/ 	.word	0x00000250
        /*0e50*/ 	.short	0x010a
        /*0e52*/ 	.byte	0xff
	.zero		1


	//   ....[211]....
        /*0e54*/ 	.word	0x0000aa20
        /*0e58*/ 	.word	0x00000002
        /*0e5c*/ 	.word	0x00000200
        /*0e60*/ 	.short	0x010a
        /*0e62*/ 	.byte	0xff
	.zero		1


	//   ....[212]....
        /*0e64*/ 	.word	0x0000aa70
        /*0e68*/ 	.word	0x00000002
        /*0e6c*/ 	.word	0x000001f0
        /*0e70*/ 	.short	0x010a
        /*0e72*/ 	.byte	0xff
	.zero		1


	//   ....[213]....
        /*0e74*/ 	.word	0x0000aad0
        /*0e78*/ 	.word	0x00000000
        /*0e7c*/ 	.word	0x00000200
        /*0e80*/ 	.short	0x010a
        /*0e82*/ 	.byte	0xff
	.zero		1


	//   ....[214]....
        /*0e84*/ 	.word	0x0000ab30
        /*0e88*/ 	.word	0x00000005
        /*0e8c*/ 	.word	0x00000008
        /*0e90*/ 	.short	0x010a
        /*0e92*/ 	.byte	0xff
	.zero		1


	//   ....[215]....
        /*0e94*/ 	.word	0x0000ac10
        /*0e98*/ 	.word	0x00000000
        /*0e9c*/ 	.word	0x00000008
        /*0ea0*/ 	.short	0x010a
        /*0ea2*/ 	.byte	0xff
	.zero		1


	//   ....[216]....
        /*0ea4*/ 	.word	0x0000ac60
        /*0ea8*/ 	.word	0x00000000
        /*0eac*/ 	.word	0x000001f0
        /*0eb0*/ 	.short	0x010a
        /*0eb2*/ 	.byte	0xff
	.zero		1


	//   ....[217]....
        /*0eb4*/ 	.word	0x0000acc0
        /*0eb8*/ 	.word	0x00000000
        /*0ebc*/ 	.word	0x00000230
        /*0ec0*/ 	.short	0x010a
        /*0ec2*/ 	.byte	0xff
	.zero		1


	//   ....[218]....
        /*0ec4*/ 	.word	0x0000ad20
        /*0ec8*/ 	.word	0x00000000
        /*0ecc*/ 	.word	0x00000000
        /*0ed0*/ 	.short	0x010a
        /*0ed2*/ 	.byte	0xff
	.zero		1


	//   ....[219]....
        /*0ed4*/ 	.word	0x0000ad80
        /*0ed8*/ 	.word	0x00000000
        /*0edc*/ 	.word	0x00000000
        /*0ee0*/ 	.short	0x010a
        /*0ee2*/ 	.byte	0xff
	.zero		1


	//   ....[220]....
        /*0ee4*/ 	.word	0x0000ade0
        /*0ee8*/ 	.word	0x00000000
        /*0eec*/ 	.word	0x00000000
        /*0ef0*/ 	.short	0x010a
        /*0ef2*/ 	.byte	0xff
	.zero		1


	//   ....[221]....
        /*0ef4*/ 	.word	0x0000ae40
        /*0ef8*/ 	.word	0x00000000
        /*0efc*/ 	.word	0x00000000
        /*0f00*/ 	.short	0x010a
        /*0f02*/ 	.byte	0xff
	.zero		1


	//   ....[222]....
        /*0f04*/ 	.word	0x0000aea0
        /*0f08*/ 	.word	0x00000000
        /*0f0c*/ 	.word	0x00000270
        /*0f10*/ 	.short	0x010a
        /*0f12*/ 	.byte	0xff
	.zero		1


	//   ....[223]....
        /*0f14*/ 	.word	0x0000aef0
        /*0f18*/ 	.word	0x0000000c
        /*0f1c*/ 	.word	0x000001f0
        /*0f20*/ 	.short	0x010a
        /*0f22*/ 	.byte	0xff
	.zero		1


	//   ....[224]....
        /*0f24*/ 	.word	0x0000af50
        /*0f28*/ 	.word	0x00000000
        /*0f2c*/ 	.word	0x000001e8
        /*0f30*/ 	.short	0x010a
        /*0f32*/ 	.byte	0xff
	.zero		1


	//   ....[225]....
        /*0f34*/ 	.word	0x0000afb0
        /*0f38*/ 	.word	0x00000000
        /*0f3c*/ 	.word	0x000001c0
        /*0f40*/ 	.short	0x010a
        /*0f42*/ 	.byte	0xff
	.zero		1


	//   ....[226]....
        /*0f44*/ 	.word	0x0000b010
        /*0f48*/ 	.word	0x00000000
        /*0f4c*/ 	.word	0x000001c8
        /*0f50*/ 	.short	0x010a
        /*0f52*/ 	.byte	0xff
	.zero		1


	//   ....[227]....
        /*0f54*/ 	.word	0x0000b070
        /*0f58*/ 	.word	0x00000000
        /*0f5c*/ 	.word	0x000001d0
        /*0f60*/ 	.short	0x010a
        /*0f62*/ 	.byte	0xff
	.zero		1


	//   ....[228]....
        /*0f64*/ 	.word	0x0000b0d0
        /*0f68*/ 	.word	0x00000000
        /*0f6c*/ 	.word	0x000001d8
        /*0f70*/ 	.short	0x010a
        /*0f72*/ 	.byte	0xff
	.zero		1


	//   ....[229]....
        /*0f74*/ 	.word	0x0000b130
        /*0f78*/ 	.word	0x00000000
        /*0f7c*/ 	.word	0x000001c0
        /*0f80*/ 	.short	0x010a
        /*0f82*/ 	.byte	0xff
	.zero		1


	//   ....[230]....
        /*0f84*/ 	.word	0x0000b190
        /*0f88*/ 	.word	0x00000000
        /*0f8c*/ 	.word	0x000001c8
        /*0f90*/ 	.short	0x010a
        /*0f92*/ 	.byte	0xff
	.zero		1


	//   ....[231]....
        /*0f94*/ 	.word	0x0000b1f0
        /*0f98*/ 	.word	0x00000000
        /*0f9c*/ 	.word	0x000001d0
        /*0fa0*/ 	.short	0x010a
        /*0fa2*/ 	.byte	0xff
	.zero		1


	//   ....[232]....
        /*0fa4*/ 	.word	0x0000b240
        /*0fa8*/ 	.word	0x00000003
        /*0fac*/ 	.word	0x000001f0
        /*0fb0*/ 	.short	0x010a
        /*0fb2*/ 	.byte	0xff
	.zero		1


	//   ....[233]....
        /*0fb4*/ 	.word	0x0000b2a0
        /*0fb8*/ 	.word	0x00000002
        /*0fbc*/ 	.word	0x000001a0
        /*0fc0*/ 	.short	0x010a
        /*0fc2*/ 	.byte	0xff
	.zero		1


	//   ....[234]....
        /*0fc4*/ 	.word	0x0000b2f0
        /*0fc8*/ 	.word	0x00000036
        /*0fcc*/ 	.word	0x00000210
        /*0fd0*/ 	.short	0x010a
        /*0fd2*/ 	.byte	0xff
	.zero		1


	//   ....[235]....
        /*0fd4*/ 	.word	0x0000b340
        /*0fd8*/ 	.word	0x00000002
        /*0fdc*/ 	.word	0x000001a0
        /*0fe0*/ 	.short	0x010a
        /*0fe2*/ 	.byte	0xff
	.zero		1


	//   ....[236]....
        /*0fe4*/ 	.word	0x0000b390
        /*0fe8*/ 	.word	0x00000002
        /*0fec*/ 	.word	0x000001a0
        /*0ff0*/ 	.short	0x010a
        /*0ff2*/ 	.byte	0xff
	.zero		1


	//   ....[237]....
        /*0ff4*/ 	.word	0x0000b3e0
        /*0ff8*/ 	.word	0x00000003
        /*0ffc*/ 	.word	0x000001a0
        /*1000*/ 	.short	0x010a
        /*1002*/ 	.byte	0xff
	.zero		1


	//----- nvinfo : EIATTR_NUM_MBARRIERS
	.align		4
.L_47:
        /*1004*/ 	.byte	0x03, 0x38
        /*1006*/ 	.short	0x004f


	//----- nvinfo : EIATTR_EXIT_INSTR_OFFSETS
	.align		4
        /*1008*/ 	.byte	0x04, 0x1c
        /*100a*/ 	.short	(.L_49 - .L_48)


	//   ....[0]....
.L_48:
        /*100c*/ 	.word	0x00003d80


	//   ....[1]....
        /*1010*/ 	.word	0x00004270


	//   ....[2]....
        /*1014*/ 	.word	0x000042d0


	//   ....[3]....
        /*1018*/ 	.word	0x00005570


	//   ....[4]....
        /*101c*/ 	.word	0x00006860


	//   ....[5]....
        /*1020*/ 	.word	0x000068a0


	//   ....[6]....
        /*1024*/ 	.word	0x00009de0


	//   ....[7]....
        /*1028*/ 	.word	0x00009e50


	//   ....[8]....
        /*102c*/ 	.word	0x00009e80


	//   ....[9]....
        /*1030*/ 	.word	0x00009ef0


	//----- nvinfo : EIATTR_MAX_THREADS
	.align		4
.L_49:
        /*1034*/ 	.byte	0x04, 0x05
        /*1036*/ 	.short	(.L_51 - .L_50)
.L_50:
        /*1038*/ 	.word	0x00000100
        /*103c*/ 	.word	0x00000001
        /*1040*/ 	.word	0x00000001


	//----- nvinfo : EIATTR_CRS_STACK_SIZE
	.align		4
.L_51:
        /*1044*/ 	.byte	0x04, 0x1e
        /*1046*/ 	.short	(.L_53 - .L_52)
.L_52:
        /*1048*/ 	.word	0x00000000


	//----- nvinfo : EIATTR_CBANK_PARAM_SIZE
	.align		4
.L_53:
        /*104c*/ 	.byte	0x03, 0x19
        /*104e*/ 	.short	0x0800


	//----- nvinfo : EIATTR_PARAM_CBANK
	.align		4
        /*1050*/ 	.byte	0x04, 0x0a
        /*1052*/ 	.short	(.L_55 - .L_54)
	.align		4
.L_54:
        /*1054*/ 	.word	index@(.nv.constant0._ZN7cutlass13device_kernelINS_4gemm6kernel13GemmUniversalIN4cute5tupleIJiiiiEEENS1_10collective13CollectiveMmaINS1_35MainloopSm100TmaUmmaWarpSpecializedILi26ELi2ELi4ENS5_IJNS4_1CILi4EEESB_NSA_ILi1EEEEEEEENS5_IJNSA_ILi128EEESF_NSA_ILi32EEEEEENS_10bfloat16_tENS5_IJlSC_lEEESI_SJ_NS4_8TiledMMAINS4_8MMA_AtomIJNS4_26SM100_MMA_F16BF16_2x1SM_SSISI_SI_fLi128ELi128ELNS4_4UMMA5MajorE0ELSO_0ELNSN_7ScaleInE0ELSP_0EEEEEENS4_6LayoutINS5_IJSC_SC_SC_EEENS5_IJNSA_ILi0EEESU_SU_EEEEENS5_IJNS4_10UnderscoreESX_SX_EEEEENS4_28SM100_TMA_2SM_LOAD_MULTICASTENS4_14ComposedLayoutINS4_7SwizzleILi2ELi4ELi3EEENS4_18smem_ptr_flag_bitsILi16EEENSS_INS5_IJNSA_ILi8EEESG_EEENS5_IJSG_SC_EEEEEEEvNS4_8identityES10_S1A_vS1B_EENS_8epilogue10collective18CollectiveEpilogueINS1D_23Sm100TmaWarpSpecializedILi4ELi2ELi16ELb1ELb0EEEJNS5_IJNSA_ILi64EEESF_SG_EEENS5_IJNSS_IS1I_SC_EENSS_INS5_IJNSA_ILi16EEENSA_ILi2EEEEEENS5_IJSC_S1I_EEEEEEEESI_SJ_SI_SJ_NS1D_6fusion15FusionCallbacksIS1H_NS1R_17LinearCombinationISI_fSI_fLNS_15FloatRoundStyleE2EEES1J_S1Q_JEEENS4_5SM1004TMEM4LOAD26SM100_TMEM_LOAD_32dp32b16xENS4_13SM90_TMA_LOADENS11_INS12_ILi1ELi4ELi3EEES15_NSS_INS5_IJS16_S1L_EEENS5_IJS1L_SC_EEEEEEENS4_39AutoVectorizingCopyWithAssumedAlignmentILi128EEENS4_14SM90_TMA_STOREES26_S28_S28_EEEvvEEEEvNT_6ParamsE)
        /*1058*/ 	.short	0x0380
        /*105a*/ 	.short	0x0800


	//----- nvinfo : EIATTR_SW_WAR
	.align		4
.L_55:
        /*105c*/ 	.byte	0x04, 0x36
        /*105e*/ 	.short	(.L_57 - .L_56)
.L_56:
        /*1060*/ 	.word	0x00000008
.L_57:


//--------------------- .nv.callgraph             --------------------------
	.section	.nv.callgraph,"",@"SHT_CUDA_CALLGRAPH"
	.align	4
	.sectionentsize	8
	.align		4
        /*0000*/ 	.word	0x00000000
	.align		4
        /*0004*/ 	.word	0xffffffff
	.align		4
        /*0008*/ 	.word	index@(_ZN7cutlass13device_kernelINS_4gemm6kernel13GemmUniversalIN4cute5tupleIJiiiiEEENS1_10collective13CollectiveMmaINS1_35MainloopSm100TmaUmmaWarpSpecializedILi26ELi2ELi4ENS5_IJNS4_1CILi4EEESB_NSA_ILi1EEEEEEEENS5_IJNSA_ILi128EEESF_NSA_ILi32EEEEEENS_10bfloat16_tENS5_IJlSC_lEEESI_SJ_NS4_8TiledMMAINS4_8MMA_AtomIJNS4_26SM100_MMA_F16BF16_2x1SM_SSISI_SI_fLi128ELi128ELNS4_4UMMA5MajorE0ELSO_0ELNSN_7ScaleInE0ELSP_0EEEEEENS4_6LayoutINS5_IJSC_SC_SC_EEENS5_IJNSA_ILi0EEESU_SU_EEEEENS5_IJNS4_10UnderscoreESX_SX_EEEEENS4_28SM100_TMA_2SM_LOAD_MULTICASTENS4_14ComposedLayoutINS4_7SwizzleILi2ELi4ELi3EEENS4_18smem_ptr_flag_bitsILi16EEENSS_INS5_IJNSA_ILi8EEESG_EEENS5_IJSG_SC_EEEEEEEvNS4_8identityES10_S1A_vS1B_EENS_8epilogue10collective18CollectiveEpilogueINS1D_23Sm100TmaWarpSpecializedILi4ELi2ELi16ELb1ELb0EEEJNS5_IJNSA_ILi64EEESF_SG_EEENS5_IJNSS_IS1I_SC_EENSS_INS5_IJNSA_ILi16EEENSA_ILi2EEEEEENS5_IJSC_S1I_EEEEEEEESI_SJ_SI_SJ_NS1D_6fusion15FusionCallbacksIS1H_NS1R_17LinearCombinationISI_fSI_fLNS_15FloatRoundStyleE2EEES1J_S1Q_JEEENS4_5SM1004TMEM4LOAD26SM100_TMEM_LOAD_32dp32b16xENS4_13SM90_TMA_LOADENS11_INS12_ILi1ELi4ELi3EEES15_NSS_INS5_IJS16_S1L_EEENS5_IJS1L_SC_EEEEEEENS4_39AutoVectorizingCopyWithAssumedAlignmentILi128EEENS4_14SM90_TMA_STOREES26_S28_S28_EEEvvEEEEvNT_6ParamsE)
	.align		4
        /*000c*/ 	.word	index@(__assertfail)
	.align		4
        /*0010*/ 	.word	0x00000000
	.align		4
        /*0014*/ 	.word	0xfffffffe
	.align		4
        /*0018*/ 	.word	0x00000000
	.align		4
        /*001c*/ 	.word	0xfffffffd
	.align		4
        /*0020*/ 	.word	0x00000000
	.align		4
        /*0024*/ 	.word	0xfffffffc


//--------------------- .nv.constant4             --------------------------
	.section	.nv.constant4,"a",@progbits
	.align	8
	.align		8
.nv.constant4:
        /*0000*/ 	.dword	__assertfail
	.align		8
        /*0008*/ 	.dword	__unnamed_1
	.align		8
        /*0010*/ 	.dword	__unnamed_2
	.align		8
        /*0018*/ 	.dword	_ZN40_INTERNAL_3584ef34_4_k_cu_941c152e_348624cuda3std3__45__cpo5beginE
	.align		8
        /*0020*/ 	.dword	_ZN40_INTERNAL_3584ef34_4_k_cu_941c152e_348624cuda3std3__45__cpo3endE
	.align		8
        /*0028*/ 	.dword	_ZN40_INTERNAL_3584ef34_4_k_cu_941c152e_348624cuda3std3__45__cpo6cbeginE
	.align		8
        /*0030*/ 	.dword	_ZN40_INTERNAL_3584ef34_4_k_cu_941c152e_348624cuda3std3__45__cpo4cendE
	.align		8
        /*0038*/ 	.dword	_ZN40_INTERNAL_3584ef34_4_k_cu_941c152e_348624cuda3std3__442_GLOBAL__N__3584ef34_4_k_cu_941c152e_348626ignoreE
	.align		8
        /*0040*/ 	.dword	_ZN40_INTERNAL_3584ef34_4_k_cu_941c152e_348624cuda3std3__419piecewise_constructE
	.align		8
        /*0048*/ 	.dword	_ZN40_INTERNAL_3584ef34_4_k_cu_941c152e_348624cuda3std3__48in_placeE
	.align		8
        /*0050*/ 	.dword	_ZN40_INTERNAL_3584ef34_4_k_cu_941c152e_348624cuda3std6ranges3__45__cpo4swapE
	.align		8
        /*0058*/ 	.dword	_ZN40_INTERNAL_3584ef34_4_k_cu_941c152e_348624cuda3std6ranges3__45__cpo9iter_moveE
	.align		8
        /*0060*/ 	.dword	_ZN40_INTERNAL_3584ef34_4_k_cu_941c152e_348624cute7productE
	.align		8
        /*0068*/ 	.dword	_ZN40_INTERNAL_3584ef34_4_k_cu_941c152e_348624cute1_E
	.align		8
        /*0070*/ 	.dword	$str$25
	.align		8
        /*0078*/ 	.dword	$str$26
	.align		8
        /*0080*/ 	.dword	$str$27
	.align		8
        /*0088*/ 	.dword	$str$28


//--------------------- .text._ZN7cutlass13device_kernelINS_4gemm6kernel13GemmUniversalIN4cute5tupleIJiiiiEEENS1_10collective13CollectiveMmaINS1_35MainloopSm100TmaUmmaWarpSpecializedILi26ELi2ELi4ENS5_IJNS4_1CILi4EEESB_NSA_ILi1EEEEEEEENS5_IJNSA_ILi128EEESF_NSA_ILi32EEEEEENS_10bfloat16_tENS5_IJlSC_lEEESI_SJ_NS4_8TiledMMAINS4_8MMA_AtomIJNS4_26SM100_MMA_F16BF16_2x1SM_SSISI_SI_fLi128ELi128ELNS4_4UMMA5MajorE0ELSO_0ELNSN_7ScaleInE0ELSP_0EEEEEENS4_6LayoutINS5_IJSC_SC_SC_EEENS5_IJNSA_ILi0EEESU_SU_EEEEENS5_IJNS4_10UnderscoreESX_SX_EEEEENS4_28SM100_TMA_2SM_LOAD_MULTICASTENS4_14ComposedLayoutINS4_7SwizzleILi2ELi4ELi3EEENS4_18smem_ptr_flag_bitsILi16EEENSS_INS5_IJNSA_ILi8EEESG_EEENS5_IJSG_SC_EEEEEEEvNS4_8identityES10_S1A_vS1B_EENS_8epilogue10collective18CollectiveEpilogueINS1D_23Sm100TmaWarpSpecializedILi4ELi2ELi16ELb1ELb0EEEJNS5_IJNSA_ILi64EEESF_SG_EEENS5_IJNSS_IS1I_SC_EENSS_INS5_IJNSA_ILi16EEENSA_ILi2EEEEEENS5_IJSC_S1I_EEEEEEEESI_SJ_SI_SJ_NS1D_6fusion15FusionCallbacksIS1H_NS1R_17LinearCombinationISI_fSI_fLNS_15FloatRoundStyleE2EEES1J_S1Q_JEEENS4_5SM1004TMEM4LOAD26SM100_TMEM_LOAD_32dp32b16xENS4_13SM90_TMA_LOADENS11_INS12_ILi1ELi4ELi3EEES15_NSS_INS5_IJS16_S1L_EEENS5_IJS1L_SC_EEEEEEENS4_39AutoVectorizingCopyWithAssumedAlignmentILi128EEENS4_14SM90_TMA_STOREES26_S28_S28_EEEvvEEEEvNT_6ParamsE --------------------------
	.section	.text._ZN7cutlass13device_kernelINS_4gemm6kernel13GemmUniversalIN4cute5tupleIJiiiiEEENS1_10collective13CollectiveMmaINS1_35MainloopSm100TmaUmmaWarpSpecializedILi26ELi2ELi4ENS5_IJNS4_1CILi4EEESB_NSA_ILi1EEEEEEEENS5_IJNSA_ILi128EEESF_NSA_ILi32EEEEEENS_10bfloat16_tENS5_IJlSC_lEEESI_SJ_NS4_8TiledMMAINS4_8MMA_AtomIJNS4_26SM100_MMA_F16BF16_2x1SM_SSISI_SI_fLi128ELi128ELNS4_4UMMA5MajorE0ELSO_0ELNSN_7ScaleInE0ELSP_0EEEEEENS4_6LayoutINS5_IJSC_SC_SC_EEENS5_IJNSA_ILi0EEESU_SU_EEEEENS5_IJNS4_10UnderscoreESX_SX_EEEEENS4_28SM100_TMA_2SM_LOAD_MULTICASTENS4_14ComposedLayoutINS4_7SwizzleILi2ELi4ELi3EEENS4_18smem_ptr_flag_bitsILi16EEENSS_INS5_IJNSA_ILi8EEESG_EEENS5_IJSG_SC_EEEEEEEvNS4_8identityES10_S1A_vS1B_EENS_8epilogue10collective18CollectiveEpilogueINS1D_23Sm100TmaWarpSpecializedILi4ELi2ELi16ELb1ELb0EEEJNS5_IJNSA_ILi64EEESF_SG_EEENS5_IJNSS_IS1I_SC_EENSS_INS5_IJNSA_ILi16EEENSA_ILi2EEEEEENS5_IJSC_S1I_EEEEEEEESI_SJ_SI_SJ_NS1D_6fusion15FusionCallbacksIS1H_NS1R_17LinearCombinationISI_fSI_fLNS_15FloatRoundStyleE2EEES1J_S1Q_JEEENS4_5SM1004TMEM4LOAD26SM100_TMEM_LOAD_32dp32b16xENS4_13SM90_TMA_LOADENS11_INS12_ILi1ELi4ELi3EEES15_NSS_INS5_IJS16_S1L_EEENS5_IJS1L_SC_EEEEEEENS4_39AutoVectorizingCopyWithAssumedAlignmentILi128EEENS4_14SM90_TMA_STOREES26_S28_S28_EEEvvEEEEvNT_6ParamsE,"ax",@progbits
	.align	128
.text._ZN7cutlass13device_kernelINS_4gemm6kernel13GemmUniversalIN4cute5tupleIJiiiiEEENS1_10collective13CollectiveMmaINS1_35MainloopSm100TmaUmmaWarpSpecializedILi26ELi2ELi4ENS5_IJNS4_1CILi4EEESB_NSA_ILi1EEEEEEEENS5_IJNSA_ILi128EEESF_NSA_ILi32EEEEEENS_10bfloat16_tENS5_IJlSC_lEEESI_SJ_NS4_8TiledMMAINS4_8MMA_AtomIJNS4_26SM100_MMA_F16BF16_2x1SM_SSISI_SI_fLi128ELi128ELNS4_4UMMA5MajorE0ELSO_0ELNSN_7ScaleInE0ELSP_0EEEEEENS4_6LayoutINS5_IJSC_SC_SC_EEENS5_IJNSA_ILi0EEESU_SU_EEEEENS5_IJNS4_10UnderscoreESX_SX_EEEEENS4_28SM100_TMA_2SM_LOAD_MULTICASTENS4_14ComposedLayoutINS4_7SwizzleILi2ELi4ELi3EEENS4_18smem_ptr_flag_bitsILi16EEENSS_INS5_IJNSA_ILi8EEESG_EEENS5_IJSG_SC_EEEEEEEvNS4_8identityES10_S1A_vS1B_EENS_8epilogue10collective18CollectiveEpilogueINS1D_23Sm100TmaWarpSpecializedILi4ELi2ELi16ELb1ELb0EEEJNS5_IJNSA_ILi64EEESF_SG_EEENS5_IJNSS_IS1I_SC_EENSS_INS5_IJNSA_ILi16EEENSA_ILi2EEEEEENS5_IJSC_S1I_EEEEEEEESI_SJ_SI_SJ_NS1D_6fusion15FusionCallbacksIS1H_NS1R_17LinearCombinationISI_fSI_fLNS_15FloatRoundStyleE2EEES1J_S1Q_JEEENS4_5SM1004TMEM4LOAD26SM100_TMEM_LOAD_32dp32b16xENS4_13SM90_TMA_LOADENS11_INS12_ILi1ELi4ELi3EEES15_NSS_INS5_IJS16_S1L_EEENS5_IJS1L_SC_EEEEEEENS4_39AutoVectorizingCopyWithAssumedAlignmentILi128EEENS4_14SM90_TMA_STOREES26_S28_S28_EEEvvEEEEvNT_6ParamsE:
        .type           _ZN7cutlass13device_kernelINS_4gemm6kernel13GemmUniversalIN4cute5tupleIJiiiiEEENS1_10collective13CollectiveMmaINS1_35MainloopSm100TmaUmmaWarpSpecializedILi26ELi2ELi4ENS5_IJNS4_1CILi4EEESB_NSA_ILi1EEEEEEEENS5_IJNSA_ILi128EEESF_NSA_ILi32EEEEEENS_10bfloat16_tENS5_IJlSC_lEEESI_SJ_NS4_8TiledMMAINS4_8MMA_AtomIJNS4_26SM100_MMA_F16BF16_2x1SM_SSISI_SI_fLi128ELi128ELNS4_4UMMA5MajorE0ELSO_0ELNSN_7ScaleInE0ELSP_0EEEEEENS4_6LayoutINS5_IJSC_SC_SC_EEENS5_IJNSA_ILi0EEESU_SU_EEEEENS5_IJNS4_10UnderscoreESX_SX_EEEEENS4_28SM100_TMA_2SM_LOAD_MULTICASTENS4_14ComposedLayoutINS4_7SwizzleILi2ELi4ELi3EEENS4_18smem_ptr_flag_bitsILi16EEENSS_INS5_IJNSA_ILi8EEESG_EEENS5_IJSG_SC_EEEEEEEvNS4_8identityES10_S1A_vS1B_EENS_8epilogue10collective18CollectiveEpilogueINS1D_23Sm100TmaWarpSpecializedILi4ELi2ELi16ELb1ELb0EEEJNS5_IJNSA_ILi64EEESF_SG_EEENS5_IJNSS_IS1I_SC_EENSS_INS5_IJNSA_ILi16EEENSA_ILi2EEEEEENS5_IJSC_S1I_EEEEEEEESI_SJ_SI_SJ_NS1D_6fusion15FusionCallbacksIS1H_NS1R_17LinearCombinationISI_fSI_fLNS_15FloatRoundStyleE2EEES1J_S1Q_JEEENS4_5SM1004TMEM4LOAD26SM100_TMEM_LOAD_32dp32b16xENS4_13SM90_TMA_LOADENS11_INS12_ILi1ELi4ELi3EEES15_NSS_INS5_IJS16_S1L_EEENS5_IJS1L_SC_EEEEEEENS4_39AutoVectorizingCopyWithAssumedAlignmentILi128EEENS4_14SM90_TMA_STOREES26_S28_S28_EEEvvEEEEvNT_6ParamsE,@function
        .size           _ZN7cutlass13device_kernelINS_4gemm6kernel13GemmUniversalIN4cute5tupleIJiiiiEEENS1_10collective13CollectiveMmaINS1_35MainloopSm100TmaUmmaWarpSpecializedILi26ELi2ELi4ENS5_IJNS4_1CILi4EEESB_NSA_ILi1EEEEEEEENS5_IJNSA_ILi128EEESF_NSA_ILi32EEEEEENS_10bfloat16_tENS5_IJlSC_lEEESI_SJ_NS4_8TiledMMAINS4_8MMA_AtomIJNS4_26SM100_MMA_F16BF16_2x1SM_SSISI_SI_fLi128ELi128ELNS4_4UMMA5MajorE0ELSO_0ELNSN_7ScaleInE0ELSP_0EEEEEENS4_6LayoutINS5_IJSC_SC_SC_EEENS5_IJNSA_ILi0EEESU_SU_EEEEENS5_IJNS4_10UnderscoreESX_SX_EEEEENS4_28SM100_TMA_2SM_LOAD_MULTICASTENS4_14ComposedLayoutINS4_7SwizzleILi2ELi4ELi3EEENS4_18smem_ptr_flag_bitsILi16EEENSS_INS5_IJNSA_ILi8EEESG_EEENS5_IJSG_SC_EEEEEEEvNS4_8identityES10_S1A_vS1B_EENS_8epilogue10collective18CollectiveEpilogueINS1D_23Sm100TmaWarpSpecializedILi4ELi2ELi16ELb1ELb0EEEJNS5_IJNSA_ILi64EEESF_SG_EEENS5_IJNSS_IS1I_SC_EENSS_INS5_IJNSA_ILi16EEENSA_ILi2EEEEEENS5_IJSC_S1I_EEEEEEEESI_SJ_SI_SJ_NS1D_6fusion15FusionCallbacksIS1H_NS1R_17LinearCombinationISI_fSI_fLNS_15FloatRoundStyleE2EEES1J_S1Q_JEEENS4_5SM1004TMEM4LOAD26SM100_TMEM_LOAD_32dp32b16xENS4_13SM90_TMA_LOADENS11_INS12_ILi1ELi4ELi3EEES15_NSS_INS5_IJS16_S1L_EEENS5_IJS1L_SC_EEEEEEENS4_39AutoVectorizingCopyWithAssumedAlignmentILi128EEENS4_14SM90_TMA_STOREES26_S28_S28_EEEvvEEEEvNT_6ParamsE,(.L_x_264 - _ZN7cutlass13device_kernelINS_4gemm6kernel13GemmUniversalIN4cute5tupleIJiiiiEEENS1_10collective13CollectiveMmaINS1_35MainloopSm100TmaUmmaWarpSpecializedILi26ELi2ELi4ENS5_IJNS4_1CILi4EEESB_NSA_ILi1EEEEEEEENS5_IJNSA_ILi128EEESF_NSA_ILi32EEEEEENS_10bfloat16_tENS5_IJlSC_lEEESI_SJ_NS4_8TiledMMAINS4_8MMA_AtomIJNS4_26SM100_MMA_F16BF16_2x1SM_SSISI_SI_fLi128ELi128ELNS4_4UMMA5MajorE0ELSO_0ELNSN_7ScaleInE0ELSP_0EEEEEENS4_6LayoutINS5_IJSC_SC_SC_EEENS5_IJNSA_ILi0EEESU_SU_EEEEENS5_IJNS4_10UnderscoreESX_SX_EEEEENS4_28SM100_TMA_2SM_LOAD_MULTICASTENS4_14ComposedLayoutINS4_7SwizzleILi2ELi4ELi3EEENS4_18smem_ptr_flag_bitsILi16EEENSS_INS5_IJNSA_ILi8EEESG_EEENS5_IJSG_SC_EEEEEEEvNS4_8identityES10_S1A_vS1B_EENS_8epilogue10collective18CollectiveEpilogueINS1D_23Sm100TmaWarpSpecializedILi4ELi2ELi16ELb1ELb0EEEJNS5_IJNSA_ILi64EEESF_SG_EEENS5_IJNSS_IS1I_SC_EENSS_INS5_IJNSA_ILi16EEENSA_ILi2EEEEEENS5_IJSC_S1I_EEEEEEEESI_SJ_SI_SJ_NS1D_6fusion15FusionCallbacksIS1H_NS1R_17LinearCombinationISI_fSI_fLNS_15FloatRoundStyleE2EEES1J_S1Q_JEEENS4_5SM1004TMEM4LOAD26SM100_TMEM_LOAD_32dp32b16xENS4_13SM90_TMA_LOADENS11_INS12_ILi1ELi4ELi3EEES15_NSS_INS5_IJS16_S1L_EEENS5_IJS1L_SC_EEEEEEENS4_39AutoVectorizingCopyWithAssumedAlignmentILi128EEENS4_14SM90_TMA_STOREES26_S28_S28_EEEvvEEEEvNT_6ParamsE)
        .other          _ZN7cutlass13device_kernelINS_4gemm6kernel13GemmUniversalIN4cute5tupleIJiiiiEEENS1_10collective13CollectiveMmaINS1_35MainloopSm100TmaUmmaWarpSpecializedILi26ELi2ELi4ENS5_IJNS4_1CILi4EEESB_NSA_ILi1EEEEEEEENS5_IJNSA_ILi128EEESF_NSA_ILi32EEEEEENS_10bfloat16_tENS5_IJlSC_lEEESI_SJ_NS4_8TiledMMAINS4_8MMA_AtomIJNS4_26SM100_MMA_F16BF16_2x1SM_SSISI_SI_fLi128ELi128ELNS4_4UMMA5MajorE0ELSO_0ELNSN_7ScaleInE0ELSP_0EEEEEENS4_6LayoutINS5_IJSC_SC_SC_EEENS5_IJNSA_ILi0EEESU_SU_EEEEENS5_IJNS4_10UnderscoreESX_SX_EEEEENS4_28SM100_TMA_2SM_LOAD_MULTICASTENS4_14ComposedLayoutINS4_7SwizzleILi2ELi4ELi3EEENS4_18smem_ptr_flag_bitsILi16EEENSS_INS5_IJNSA_ILi8EEESG_EEENS5_IJSG_SC_EEEEEEEvNS4_8identityES10_S1A_vS1B_EENS_8epilogue10collective18CollectiveEpilogueINS1D_23Sm100TmaWarpSpecializedILi4ELi2ELi16ELb1ELb0EEEJNS5_IJNSA_ILi64EEESF_SG_EEENS5_IJNSS_IS1I_SC_EENSS_INS5_IJNSA_ILi16EEENSA_ILi2EEEEEENS5_IJSC_S1I_EEEEEEEESI_SJ_SI_SJ_NS1D_6fusion15FusionCallbacksIS1H_NS1R_17LinearCombinationISI_fSI_fLNS_15FloatRoundStyleE2EEES1J_S1Q_JEEENS4_5SM1004TMEM4LOAD26SM100_TMEM_LOAD_32dp32b16xENS4_13SM90_TMA_LOADENS11_INS12_ILi1ELi4ELi3EEES15_NSS_INS5_IJS16_S1L_EEENS5_IJS1L_SC_EEEEEEENS4_39AutoVectorizingCopyWithAssumedAlignmentILi128EEENS4_14SM90_TMA_STOREES26_S28_S28_EEEvvEEEEvNT_6ParamsE,@"STO_CUDA_ENTRY STV_DEFAULT"
_ZN7cutlass13device_kernelINS_4gemm6kernel13GemmUniversalIN4cute5tupleIJiiiiEEENS1_10collective13CollectiveMmaINS1_35MainloopSm100TmaUmmaWarpSpecializedILi26ELi2ELi4ENS5_IJNS4_1CILi4EEESB_NSA_ILi1EEEEEEEENS5_IJNSA_ILi128EEESF_NSA_ILi32EEEEEENS_10bfloat16_tENS5_IJlSC_lEEESI_SJ_NS4_8TiledMMAINS4_8MMA_AtomIJNS4_26SM100_MMA_F16BF16_2x1SM_SSISI_SI_fLi128ELi128ELNS4_4UMMA5MajorE0ELSO_0ELNSN_7ScaleInE0ELSP_0EEEEEENS4_6LayoutINS5_IJSC_SC_SC_EEENS5_IJNSA_ILi0EEESU_SU_EEEEENS5_IJNS4_10UnderscoreESX_SX_EEEEENS4_28SM100_TMA_2SM_LOAD_MULTICASTENS4_14ComposedLayoutINS4_7SwizzleILi2ELi4ELi3EEENS4_18smem_ptr_flag_bitsILi16EEENSS_INS5_IJNSA_ILi8EEESG_EEENS5_IJSG_SC_EEEEEEEvNS4_8identityES10_S1A_vS1B_EENS_8epilogue10collective18CollectiveEpilogueINS1D_23Sm100TmaWarpSpecializedILi4ELi2ELi16ELb1ELb0EEEJNS5_IJNSA_ILi64EEESF_SG_EEENS5_IJNSS_IS1I_SC_EENSS_INS5_IJNSA_ILi16EEENSA_ILi2EEEEEENS5_IJSC_S1I_EEEEEEEESI_SJ_SI_SJ_NS1D_6fusion15FusionCallbacksIS1H_NS1R_17LinearCombinationISI_fSI_fLNS_15FloatRoundStyleE2EEES1J_S1Q_JEEENS4_5SM1004TMEM4LOAD26SM100_TMEM_LOAD_32dp32b16xENS4_13SM90_TMA_LOADENS11_INS12_ILi1ELi4ELi3EEES15_NSS_INS5_IJS16_S1L_EEENS5_IJS1L_SC_EEEEEEENS4_39AutoVectorizingCopyWithAssumedAlignmentILi128EEENS4_14SM90_TMA_STOREES26_S28_S28_EEEvvEEEEvNT_6ParamsE:
[----:B------:R-:W1:Y:S01]  /*0000*/  LDC R1, c[0x0][0x37c] ;  /* 0x0000df00ff017b82 */ /* 0x000e620000000800 */
[----:B------:R-:W2:Y:S01]  /*0010*/  S2R R61, SR_TID.X ;  /* 0x00000000003d7919 */ /* 0x000ea20000002100 */
[----:B------:R-:W3:Y:S06]  /*0020*/  LDCU.64 UR8, c[0x0][0x890] ;  /* 0x00011200ff0877ac */ /* 0x000eec0008000a00 */
[----:B------:R-:W4:Y:S01]  /*0030*/  S2UR UR47, SR_CgaCtaId ;  /* 0x00000000002f79c3 */ /* 0x000f220000008800 */
[----:B------:R-:W-:Y:S02]  /*0040*/  PRMT R50, RZ, 0x7610, R50 ;  /* 0x00007610ff327816 */ /* 0x000fe40000000032 */
[----:B------:R-:W-:-:S02]  /*0050*/  ELECT P0, URZ, PT ;  /* 0x0000000000ff782f */ /* 0x000fc40003800000 */
[----:B---3--:R-:W-:-:S04]  /*0060*/  ISETP.NE.U32.AND P1, PT, RZ, UR8, PT ;  /* 0x00000008ff007c0c */ /* 0x008fc8000bf25070 */
[----:B------:R-:W-:Y:S01]  /*0070*/  ISETP.NE.AND.EX P2, PT, RZ, UR9, PT, P1 ;  /* 0x00000009ff007c0c */ /* 0x000fe2000bf45310 */
[----:B----4-:R-:W-:Y:S02]  /*0080*/  ULOP3.LUT UR33, UR47, 0x1, URZ, 0xc0, !UPT ;  /* 0x000000012f217892 */ /* 0x010fe4000f8ec0ff */
[----:B------:R-:W-:Y:S01]  /*0090*/  ULOP3.LUT UR34, UR47, 0x1, URZ, 0x3c, !UPT ;  /* 0x000000012f227892 */ /* 0x000fe2000f8e3cff */
[----:B--2---:R-:W-:-:S05]  /*00a0*/  SHF.R.U32.HI R51, RZ, 0x5, R61 ;  /* 0x00000005ff337819 */ /* 0x004fca000001163d */
[----:B------:R-:W2:Y:S02]  /*00b0*/  SHFL.IDX PT, R0, R51, RZ, 0x1f ;  /* 0x00001fff33007589 */ /* 0x000ea400000e0000 */
[----:B--2---:R-:W-:Y:S02]  /*00c0*/  R2UR UR25, R0 ;  /* 0x00000000001972ca */ /* 0x004fe400000e0000 */
[----:B-1----:R-:W-:Y:S05]  /*00d0*/  @P2 BRA `(.L_x_0) ;  /* 0x0000000000302947 */ /* 0x002fea0003800000 */
[----:B------:R-:W1:Y:S02]  /*00e0*/  LDCU.64 UR4, c[0x0][0x888] ;  /* 0x00011100ff0477ac */ /* 0x000e640008000a00 */
[----:B-1----:R-:W-:-:S04]  /*00f0*/  UISETP.NE.U32.AND UP0, UPT, UR4, URZ, UPT ;  /* 0x000000ff0400728c */ /* 0x002fc8000bf05070 */
[----:B------:R-:W-:-:S09]  /*0100*/  UISETP.NE.AND.EX UP0, UPT, UR5, URZ, UPT, UP0 ;  /* 0x000000ff0500728c */ /* 0x000fd2000bf05300 */
[----:B------:R-:W-:Y:S05]  /*0110*/  BRA.U !UP0, `(.L_x_1) ;  /* 0x0000000108147547 */ /* 0x000fea000b800000 */
[----:B------:R-:W1:Y:S01]  /*0120*/  LDC.64 R2, c[0x0][0x888] ;  /* 0x00022200ff027b82 */ /* 0x000e620000000a00 */
[----:B------:R-:W1:Y:S02]  /*0130*/  LDCU.64 UR4, c[0x0][0x358] ;  /* 0x00006b00ff0477ac */ /* 0x000e640008000a00 */
[----:B-1----:R1:W5:Y:S01]  /*0140*/  LDG.E R27, desc[UR4][R2.64] ;  /* 0x00000004021b7981 */ /* 0x002362000c1e1900 */
[----:B------:R-:W-:Y:S01]  /*0150*/  HFMA2 R50, -RZ, RZ, 0, 5.9604644775390625e-08 ;  /* 0x00000001ff327431 */ /* 0x000fe200000001ff */
[----:B------:R-:W-:Y:S05]  /*0160*/  BRA `(.L_x_0) ;  /* 0x00000000000c7947 */ /* 0x000fea0003800000 */
.L_x_1:
[----:B------:R-:W1:Y:S01]  /*0170*/  LDCU UR4, c[0x0][0x880] ;  /* 0x00011000ff0477ac */ /* 0x000e620008000800 */
[----:B------:R-:W-:Y:S01]  /*0180*/  HFMA2 R50, -RZ, RZ, 0, 5.9604644775390625e-08 ;  /* 0x00000001ff327431 */ /* 0x000fe200000001ff */
[----:B-1----:R-:W-:-:S07]  /*0190*/  MOV R27, UR4 ;  /* 0x00000004001b7c02 */ /* 0x002fce0008000f00 */
.L_x_0:
[----:B------:R-:W2:Y:S02]  /*01a0*/  LDCU.64 UR4, c[0x0][0x8b0] ;  /* 0x00011600ff0477ac */ /* 0x000ea40008000a00 */
[----:B--2---:R-:W-:-:S04]  /*01b0*/  UISETP.NE.U32.AND UP0, UPT, UR4, URZ, UPT ;  /* 0x000000ff0400728c */ /* 0x004fc8000bf05070 */
[----:B------:R-:W-:-:S09]  /*01c0*/  UISETP.NE.AND.EX UP0, UPT, UR5, URZ, UPT, UP0 ;  /* 0x000000ff0500728c */ /* 0x000fd2000bf05300 */
[----:B------:R-:W-:Y:S05]  /*01d0*/  BRA.U UP0, `(.L_x_2) ;  /* 0x0000000100287547 */ /* 0x000fea000b800000 */
[----:B------:R-:W2:Y:S02]  /*01e0*/  LDCU.64 UR4, c[0x0][0x8a8] ;  /* 0x00011500ff0477ac */ /* 0x000ea40008000a00 */
[----:B--2---:R-:W-:-:S04]  /*01f0*/  UISETP.NE.U32.AND UP0, UPT, UR4, URZ, UPT ;  /* 0x000000ff0400728c */ /* 0x004fc8000bf05070 */
[----:B------:R-:W-:-:S09]  /*0200*/  UISETP.NE.AND.EX UP0, UPT, UR5, URZ, UPT, UP0 ;  /* 0x000000ff0500728c */ /* 0x000fd2000bf05300 */
[----:B------:R-:W-:Y:S05]  /*0210*/  BRA.U !UP0, `(.L_x_3) ;  /* 0x0000000108107547 */ /* 0x000fea000b800000 */
[----:B------:R-:W2:Y:S01]  /*0220*/  LDC.64 R24, c[0x0][0x8a8] ;  /* 0x00022a00ff187b82 */ /* 0x000ea20000000a00 */
[----:B------:R-:W2:Y:S02]  /*0230*/  LDCU.64 UR4, c[0x0][0x358] ;  /* 0x00006b00ff0477ac */ /* 0x000ea40008000a00 */
[----:B--2---:R2:W5:Y:S01]  /*0240*/  LDG.E R24, desc[UR4][R24.64] ;  /* 0x0000000418187981 */ /* 0x004562000c1e1900 */
[----:B------:R-:W-:Y:S05]  /*0250*/  BRA `(.L_x_2) ;  /* 0x0000000000087947 */ /* 0x000fea0003800000 */
.L_x_3:
[----:B------:R-:W2:Y:S02]  /*0260*/  LDCU UR4, c[0x0][0x8a0] ;  /* 0x00011400ff0477ac */ /* 0x000ea40008000800 */
[----:B--2---:R-:W-:Y:S02]  /*0270*/  MOV R24, UR4 ;  /* 0x0000000400187c02 */ /* 0x004fe40008000f00 */
.L_x_2:
[----:B------:R-:W-:Y:S01]  /*0280*/  IMAD.U32 R0, RZ, RZ, UR25 ;  /* 0x00000019ff007e24 */ /* 0x000fe2000f8e00ff */
[----:B------:R-:W-:Y:S04]  /*0290*/  BSSY.RECONVERGENT B0, `(.L_x_4) ;  /* 0x000000c000007945 */ /* 0x000fe80003800200 */
[C---:B------:R-:W-:Y:S02]  /*02a0*/  ISETP.NE.OR P3, PT, R0.reuse, 0x1, !P0 ;  /* 0x000000010000780c */ /* 0x040fe40004765670 */
[----:B------:R-:W-:-:S11]  /*02b0*/  ISETP.NE.OR P2, PT, R0, 0x3, !P0 ;  /* 0x000000030000780c */ /* 0x000fd60004745670 */
[----:B------:R-:W-:Y:S05]  /*02c0*/  @P3 BRA `(.L_x_5) ;  /* 0x0000000000203947 */ /* 0x000fea0003800000 */
[----:B------:R-:W3:Y:S02]  /*02d0*/  LDCU.64 UR4, c[0x0][0x348] ;  /* 0x00006900ff0477ac */ /* 0x000ee40008000a00 */
[----:B---3--:R-:W-:Y:S02]  /*02e0*/  UIADD3 UR6, UP1, UPT, UR4, 0x80, URZ ;  /* 0x0000008004067890 */ /* 0x008fe4000ff3e0ff */
[----:B------:R-:W-:Y:S02]  /*02f0*/  UIADD3 UR4, UP0, UPT, UR4, 0x180, URZ ;  /* 0x0000018004047890 */ /* 0x000fe4000ff1e0ff */
[----:B------:R-:W-:Y:S02]  /*0300*/  UIADD3.X UR7, UPT, UPT, URZ, UR5, URZ, UP1, !UPT ;  /* 0x00000005ff077290 */ /* 0x000fe40008ffe4ff */
[----:B------:R-:W-:-:S07]  /*0310*/  UIADD3.X UR5, UPT, UPT, URZ, UR5, URZ, UP0, !UPT ;  /* 0x00000005ff057290 */ /* 0x000fce00087fe4ff */
[----:B------:R3:W-:Y:S02]  /*0320*/  UTMACCTL.PF [UR6] ;  /* 0x00000000060079b9 */ /* 0x0007e40008040000 */
[----:B------:R3:W-:Y:S02]  /*0330*/  UTMACCTL.PF [UR4] ;  /* 0x00000000040079b9 */ /* 0x0007e40008040000 */
[----:B---3--:R-:W-:Y:S01]  /*0340*/  NOP ;  /* 0x0000000000007918 */ /* 0x008fe20000000000 */
.L_x_5:
[----:B------:R-:W-:Y:S05]  /*0350*/  BSYNC.RECONVERGENT B0 ;  /* 0x0000000000007941 */ /* 0x000fea0003800200 */
.L_x_4:
[----:B------:R-:W-:Y:S04]  /*0360*/  BSSY.RECONVERGENT B0, `(.L_x_6) ;  /* 0x000000a000007945 */ /* 0x000fe80003800200 */
        /* <DEDUP_REMOVED lines=9> */
.L_x_7:
[----:B------:R-:W-:Y:S05]  /*0400*/  BSYNC.RECONVERGENT B0 ;  /* 0x0000000000007941 */ /* 0x000fea0003800200 */
.L_x_6:
[----:B------:R-:W3:Y:S01]  /*0410*/  LDCU.64 UR4, c[0x0][0x888] ;  /* 0x00011100ff0477ac */ /* 0x000ee20008000a00 */
[----:B------:R-:W-:Y:S01]  /*0420*/  ISETP.NE.AND.EX P1, PT, RZ, UR9, PT, P1 ;  /* 0x00000009ff007c0c */ /* 0x000fe2000bf25310 */
[----:B------:R-:W-:Y:S01]  /*0430*/  UPLOP3.LUT UP3, UPT, UPT, UPT, UPT, 0x80, 0x8 ;  /* 0x000000000008789c */ /* 0x000fe20003f6f070 */
[----:B---3--:R-:W-:-:S04]  /*0440*/  ISETP.NE.U32.AND P2, PT, RZ, UR4, PT ;  /* 0x00000004ff007c0c */ /* 0x008fc8000bf45070 */
[----:B------:R-:W-:-:S13]  /*0450*/  ISETP.NE.AND.EX P2, PT, RZ, UR5, PT, P2 ;  /* 0x00000005ff007c0c */ /* 0x000fda000bf45320 */
[----:B------:R-:W-:Y:S05]  /*0460*/  @P2 BRA P1, `(.L_x_8) ;  /* 0x0000000000282947 */ /* 0x000fea0000800000 */
[----:B------:R-:W-:Y:S01]  /*0470*/  UISETP.NE.U32.AND UP0, UPT, UR8, URZ, UPT ;  /* 0x000000ff0800728c */ /* 0x000fe2000bf05070 */
[----:B-----5:R-:W-:Y:S01]  /*0480*/  FSETP.NEU.AND P1, PT, R27, RZ, PT ;  /* 0x000000ff1b00720b */ /* 0x020fe20003f2d000 */
[----:B------:R-:W-:Y:S02]  /*0490*/  UISETP.NE.U32.AND UP2, UPT, UR4, URZ, UPT ;  /* 0x000000ff0400728c */ /* 0x000fe4000bf45070 */
[----:B------:R-:W-:Y:S02]  /*04a0*/  UISETP.NE.AND.EX UP1, UPT, UR9, URZ, UPT, UP0 ;  /* 0x000000ff0900728c */ /* 0x000fe4000bf25300 */
[----:B------:R-:W-:-:S04]  /*04b0*/  UISETP.NE.AND.EX UP0, UPT, UR5, URZ, UPT, UP2 ;  /* 0x000000ff0500728c */ /* 0x000fc8000bf05320 */
[----:B------:R-:W-:-:S04]  /*04c0*/  USEL UR4, URZ, 0xffffffff, UP0 ;  /* 0xffffffffff047887 */ /* 0x000fc80008000000 */
[----:B------:R-:W-:Y:S01]  /*04d0*/  VOTEU.ANY UP0, P1 ;  /* 0x0000000000ff7886 */ /* 0x000fe20000800100 */
[----:B------:R-:W-:-:S04]  /*04e0*/  @!UP1 USEL UR4, URZ, 0xffffffff, UP0 ;  /* 0xffffffffff049887 */ /* 0x000fc80008000000 */
[----:B------:R-:W-:-:S04]  /*04f0*/  ULOP3.LUT UR4, UR4, 0x1, URZ, 0xc0, !UPT ;  /* 0x0000000104047892 */ /* 0x000fc8000f8ec0ff */
[----:B------:R-:W-:-:S11]  /*0500*/  UISETP.NE.U32.AND UP3, UPT, UR4, 0x1, UPT ;  /* 0x000000010400788c */ /* 0x000fd6000bf65070 */
.L_x_8:
[----:B------:R-:W3:Y:S01]  /*0510*/  SHFL.IDX PT, R0, R51, RZ, 0x1f ;  /* 0x00001fff33007589 */ /* 0x000ee200000e0000 */
[----:B------:R-:W-:-:S04]  /*0520*/  UISETP.NE.AND UP0, UPT, UR25, 0x2, UPT ;  /* 0x000000021900788c */ /* 0x000fc8000bf05270 */
[----:B------:R-:W-:Y:S02]  /*0530*/  UISETP.EQ.AND UP1, UPT, UR33, URZ, !UP0 ;  /* 0x000000ff2100728c */ /* 0x000fe4000c722270 */
[----:B------:R-:W-:-:S04]  /*0540*/  USEL UR46, URZ, 0x1, UP0 ;  /* 0x00000001ff2e7887 */ /* 0x000fc80008000000 */
[----:B------:R-:W-:Y:S02]  /*0550*/  PLOP3.LUT P3, PT, P0, PT, UP1, 0x80, 0x8 ;  /* 0x000000000008781c */ /* 0x000fe4000076f018 */
[----:B---3--:R-:W-:-:S13]  /*0560*/  ISETP.NE.AND P1, PT, R0, RZ, PT ;  /* 0x000000ff0000720c */ /* 0x008fda0003f25270 */
[----:B------:R-:W-:Y:S05]  /*0570*/  @P1 BRA `(.L_x_9) ;  /* 0x0000000400101947 */ /* 0x000fea0003800000 */
[----:B------:R-:W-:Y:S01]  /*0580*/  ELECT P1, URZ, PT ;  /* 0x0000000000ff782f */ /* 0x000fe20003820000 */
[----:B------:R-:W-:-:S12]  /*0590*/  BSSY.RECONVERGENT B0, `(.L_x_9) ;  /* 0x0000042000007945 */ /* 0x000fd80003800200 */
[----:B------:R-:W-:Y:S05]  /*05a0*/  @!P1 BRA `(.L_x_10) ;  /* 0x0000000400009947 */ /* 0x000fea0003800000 */
[----:B------:R-:W-:Y:S01]  /*05b0*/  UMOV UR4, 0x400 ;  /* 0x0000040000047882 */ /* 0x000fe20000000000 */
[----:B------:R-:W-:Y:S01]  /*05c0*/  UMOV UR8, 0x1 ;  /* 0x0000000100087882 */ /* 0x000fe20000000000 */
[----:B------:R-:W-:Y:S01]  /*05d0*/  UMOV UR6, 0x5 ;  /* 0x0000000500067882 */ /* 0x000fe20000000000 */
[----:B------:R-:W-:Y:S02]  /*05e0*/  ULEA UR4, UR47, UR4, 0x18 ;  /* 0x000000042f047291 */ /* 0x000fe4000f8ec0ff */
[----:B------:R-:W-:-:S04]  /*05f0*/  UIADD3 UR8, UPT, UPT, -UR8, 0x100000, URZ ;  /* 0x0010000008087890 */ /* 0x000fc8000fffe1ff */
[----:B------:R-:W-:Y:S02]  /*0600*/  USHF.L.U32 UR9, UR8, 0xb, URZ ;  /* 0x0000000b08097899 */ /* 0x000fe400080006ff */
[----:B------:R-:W-:Y:S02]  /*0610*/  USHF.L.U32 UR8, UR8, 0x1, URZ ;  /* 0x0000000108087899 */ /* 0x000fe400080006ff */
[----:B------:R-:W-:-:S04]  /*0620*/  UIADD3 UR6, UPT, UPT, -UR6, 0x100000, URZ ;  /* 0x0010000006067890 */ /* 0x000fc8000fffe1ff */
[----:B------:R-:W-:Y:S02]  /*0630*/  USHF.L.U32 UR7, UR6, 0xb, URZ ;  /* 0x0000000b06077899 */ /* 0x000fe400080006ff */
[----:B------:R-:W-:Y:S01]  /*0640*/  USHF.L.U32 UR6, UR6, 0x1, URZ ;  /* 0x0000000106067899 */ /* 0x000fe200080006ff */
[----:B------:R-:W3:Y:S03]  /*0650*/  FENCE.VIEW.ASYNC.S ;  /* 0x00000000000073c6 */ /* 0x000ee60000000000 */
[----:B---3--:R3:W4:Y:S08]  /*0660*/  SYNCS.EXCH.64 URZ, [UR4], UR8 ;  /* 0x0000000804ff75b2 */ /* 0x0087300008000100 */
[----:B------:R3:W1:Y:S01]  /*0670*/  SYNCS.EXCH.64 URZ, [UR4+0xd0], UR6 ;  /* 0x0000d00604ff75b2 */ /* 0x0006620008000100 */
        /* <DEDUP_REMOVED lines=49> */
[----:B------:R3:W1:Y:S02]  /*0990*/  SYNCS.EXCH.64 URZ, [UR4+0x198], UR6 ;  /* 0x0001980604ff75b2 */ /* 0x0006640008000100 */
[----:B---34-:R-:W-:Y:S01]  /*09a0*/  NOP ;  /* 0x0000000000007918 */ /* 0x018fe20000000000 */
.L_x_10:
[----:B------:R-:W-:Y:S05]  /*09b0*/  BSYNC.RECONVERGENT B0 ;  /* 0x0000000000007941 */ /* 0x000fea0003800200 */
.L_x_9:
[----:B------:R-:W3:Y:S01]  /*09c0*/  SHFL.IDX PT, R0, R51, RZ, 0x1f ;  /* 0x00001fff33007589 */ /* 0x000ee200000e0000 */
[----:B------:R-:W-:Y:S01]  /*09d0*/  NOP ;  /* 0x0000000000007918 */ /* 0x000fe20000000000 */
[----:B---3--:R-:W-:-:S13]  /*09e0*/  ISETP.NE.AND P1, PT, R0, 0x1, PT ;  /* 0x000000010000780c */ /* 0x008fda0003f25270 */
[----:B------:R-:W-:Y:S05]  /*09f0*/  @P1 BRA `(.L_x_11) ;  /* 0x0000000000541947 */ /* 0x000fea0003800000 */
        /* <DEDUP_REMOVED lines=10> */
[----:B------:R-:W-:Y:S01]  /*0aa0*/  ELECT P1, URZ, PT ;  /* 0x0000000000ff782f */ /* 0x000fe20003820000 */
[----:B------:R-:W3:Y:S02]  /*0ab0*/  FENCE.VIEW.ASYNC.S ;  /* 0x00000000000073c6 */ /* 0x000ee40000000000 */
[----:B---3--:R3:W4:Y:S08]  /*0ac0*/  SYNCS.EXCH.64 URZ, [UR4+0x1a0], UR8 ;  /* 0x0001a00804ff75b2 */ /* 0x0087300008000100 */
[----:B------:R3:W1:Y:S01]  /*0ad0*/  SYNCS.EXCH.64 URZ, [UR4+0x1c0], UR6 ;  /* 0x0001c00604ff75b2 */ /* 0x0006620008000100 */
[----:B------:R3:W1:Y:S01]  /*0ae0*/  SYNCS.EXCH.64 URZ, [UR4+0x1a8], UR8 ;  /* 0x0001a80804ff75b2 */ /* 0x0006620008000100 */
[----:B------:R3:W1:Y:S01]  /*0af0*/  SYNCS.EXCH.64 URZ, [UR4+0x1c8], UR6 ;  /* 0x0001c80604ff75b2 */ /* 0x0006620008000100 */
[----:B------:R3:W1:Y:S01]  /*0b00*/  SYNCS.EXCH.64 URZ, [UR4+0x1b0], UR8 ;  /* 0x0001b00804ff75b2 */ /* 0x0006620008000100 */
[----:B------:R3:W1:Y:S01]  /*0b10*/  SYNCS.EXCH.64 URZ, [UR4+0x1d0], UR6 ;  /* 0x0001d00604ff75b2 */ /* 0x0006620008000100 */
[----:B------:R3:W1:Y:S01]  /*0b20*/  SYNCS.EXCH.64 URZ, [UR4+0x1b8], UR8 ;  /* 0x0001b80804ff75b2 */ /* 0x0006620008000100 */
[----:B------:R3:W1:Y:S01]  /*0b30*/  SYNCS.EXCH.64 URZ, [UR4+0x1d8], UR6 ;  /* 0x0001d80604ff75b2 */ /* 0x0006620008000100 */
[----:B------:R-:W-:Y:S01]  /*0b40*/  NOP ;  /* 0x0000000000007918 */ /* 0x000fe20000000000 */
.L_x_11:
[----:B------:R-:W2:Y:S01]  /*0b50*/  SHFL.IDX PT, R0, R51, RZ, 0x1f ;  /* 0x00001fff33007589 */ /* 0x000ea200000e0000 */
[----:B------:R-:W-:Y:S01]  /*0b60*/  NOP ;  /* 0x0000000000007918 */ /* 0x000fe20000000000 */
[----:B--2---:R-:W-:-:S13]  /*0b70*/  ISETP.NE.AND P1, PT, R0, 0x3, PT ;  /* 0x000000030000780c */ /* 0x004fda0003f25270 */
[----:B------:R-:W-:Y:S05]  /*0b80*/  @P1 BRA `(.L_x_12) ;  /* 0x00000000002c1947 */ /* 0x000fea0003800000 */
[----:B---3--:R-:W-:Y:S01]  /*0b90*/  UMOV UR6, 0x400 ;  /* 0x0000040000067882 */ /* 0x008fe20000000000 */
[----:B------:R-:W-:Y:S01]  /*0ba0*/  UMOV UR4, 0x20 ;  /* 0x0000002000047882 */ /* 0x000fe20000000000 */
[----:B------:R-:W-:Y:S02]  /*0bb0*/  ULEA UR6, UR47, UR6, 0x18 ;  /* 0x000000062f067291 */ /* 0x000fe4000f8ec0ff */
[----:B------:R-:W-:-:S04]  /*0bc0*/  UIADD3 UR4, UPT, UPT, -UR4, 0x100000, URZ ;  /* 0x0010000004047890 */ /* 0x000fc8000fffe1ff */
[----:B------:R-:W-:Y:S02]  /*0bd0*/  USHF.L.U32 UR5, UR4, 0xb, URZ ;  /* 0x0000000b04057899 */ /* 0x000fe400080006ff */
[----:B------:R-:W-:Y:S01]  /*0be0*/  USHF.L.U32 UR4, UR4, 0x1, URZ ;  /* 0x0000000104047899 */ /* 0x000fe200080006ff */
[----:B------:R-:W-:Y:S01]  /*0bf0*/  ELECT P1, URZ, PT ;  /* 0x0000000000ff782f */ /* 0x000fe20003820000 */
[----:B------:R-:W2:Y:S10]  /*0c00*/  FENCE.VIEW.ASYNC.S ;  /* 0x00000000000073c6 */ /* 0x000eb40000000000 */
[----:B--2---:R2:W3:Y:S01]  /*0c10*/  SYNCS.EXCH.64 URZ, [UR6+0x1e0], UR4 ;  /* 0x0001e00406ff75b2 */ /* 0x0044e20008000100 */
[----:B------:R2:W1:Y:S01]  /*0c20*/  SYNCS.EXCH.64 URZ, [UR6+0x1e8], UR4 ;  /* 0x0001e80406ff75b2 */ /* 0x0004620008000100 */
[----:B------:R-:W-:Y:S01]  /*0c30*/  NOP ;  /* 0x0000000000007918 */ /* 0x000fe20000000000 */
.L_x_12:
[----:B------:R-:W4:Y:S01]  /*0c40*/  SHFL.IDX PT, R0, R51, RZ, 0x1f ;  /* 0x00001fff33007589 */ /* 0x000f2200000e0000 */
[----:B------:R-:W-:Y:S01]  /*0c50*/  NOP ;  /* 0x0000000000007918 */ /* 0x000fe20000000000 */
[----:B----4-:R-:W-:-:S13]  /*0c60*/  ISETP.NE.AND P1, PT, R0, 0x4, PT ;  /* 0x000000040000780c */ /* 0x010fda0003f25270 */
[----:B------:R-:W-:Y:S05]  /*0c70*/  @P1 BRA `(.L_x_13) ;  /* 0x0000000000481947 */ /* 0x000fea0003800000 */
[----:B--23--:R-:W-:Y:S01]  /*0c80*/  UMOV UR4, 0xe20 ;  /* 0x00000e2000047882 */ /* 0x00cfe20000000000 */
[----:B------:R-:W-:Y:S01]  /*0c90*/  UMOV UR6, 0x400 ;  /* 0x0000040000067882 */ /* 0x000fe20000000000 */
[----:B------:R-:W-:Y:S01]  /*0ca0*/  USEL UR4, UR4, 0xc20, UP3 ;  /* 0x00000c2004047887 */ /* 0x000fe20009800000 */
        /* <DEDUP_REMOVED lines=9> */
[----:B------:R-:W2:Y:S02]  /*0d40*/  FENCE.VIEW.ASYNC.S ;  /* 0x00000000000073c6 */ /* 0x000ea40000000000 */
[----:B--2---:R4:W2:Y:S08]  /*0d50*/  SYNCS.EXCH.64 URZ, [UR6+0x1f0], UR8 ;  /* 0x0001f00806ff75b2 */ /* 0x0048b00008000100 */
[----:B------:R4:W3:Y:S01]  /*0d60*/  SYNCS.EXCH.64 URZ, [UR6+0x200], UR4 ;  /* 0x0002000406ff75b2 */ /* 0x0008e20008000100 */
[----:B------:R4:W1:Y:S01]  /*0d70*/  SYNCS.EXCH.64 URZ, [UR6+0x1f8], UR8 ;  /* 0x0001f80806ff75b2 */ /* 0x0008620008000100 */
[----:B------:R4:W1:Y:S02]  /*0d80*/  SYNCS.EXCH.64 URZ, [UR6+0x208], UR4 ;  /* 0x0002080406ff75b2 */ /* 0x0008640008000100 */
[----:B----4-:R-:W-:Y:S01]  /*0d90*/  NOP ;  /* 0x0000000000007918 */ /* 0x010fe20000000000 */
.L_x_13:
[----:B------:R-:W4:Y:S01]  /*0da0*/  SHFL.IDX PT, R0, R51, RZ, 0x1f ;  /* 0x00001fff33007589 */ /* 0x000f2200000e0000 */
[----:B------:R-:W-:Y:S01]  /*0db0*/  NOP ;  /* 0x0000000000007918 */ /* 0x000fe20000000000 */
[----:B----4-:R-:W-:-:S13]  /*0dc0*/  ISETP.NE.AND P1, PT, R0, 0x5, PT ;  /* 0x000000050000780c */ /* 0x010fda0003f25270 */
[----:B------:R-:W-:Y:S05]  /*0dd0*/  @P1 BRA `(.L_x_14) ;  /* 0x0000000000541947 */ /* 0x000fea0003800000 */
[----:B--23--:R-:W-:Y:S01]  /*0de0*/  UMOV UR4, 0x400 ;  /* 0x0000040000047882 */ /* 0x00cfe20000000000 */
        /* <DEDUP_REMOVED lines=14> */
[----:B------:R4:W1:Y:S01]  /*0ed0*/  SYNCS.EXCH.64 URZ, [UR4+0x238], UR8 ;  /* 0x0002380804ff75b2 */ /* 0x0008620008000100 */
[----:B------:R4:W1:Y:S01]  /*0ee0*/  SYNCS.EXCH.64 URZ, [UR4+0x220], UR6 ;  /* 0x0002200604ff75b2 */ /* 0x0008620008000100 */
[----:B------:R4:W1:Y:S01]  /*0ef0*/  SYNCS.EXCH.64 URZ, [UR4+0x240], UR8 ;  /* 0x0002400804ff75b2 */ /* 0x0008620008000100 */
[----:B------:R4:W1:Y:S01]  /*0f00*/  SYNCS.EXCH.64 URZ, [UR4+0x228], UR6 ;  /* 0x0002280604ff75b2 */ /* 0x0008620008000100 */
[----:B------:R4:W1:Y:S02]  /*0f10*/  SYNCS.EXCH.64 URZ, [UR4+0x248], UR8 ;  /* 0x0002480804ff75b2 */ /* 0x0008640008000100 */
[----:B----4-:R-:W-:Y:S01]  /*0f20*/  NOP ;  /* 0x0000000000007918 */ /* 0x010fe20000000000 */
.L_x_14:
[----:B------:R-:W4:Y:S01]  /*0f30*/  SHFL.IDX PT, R0, R51, RZ, 0x1f ;  /* 0x00001fff33007589 */ /* 0x000f2200000e0000 */
[----:B------:R-:W-:Y:S01]  /*0f40*/  ISETP.NE.OR P0, PT, RZ, UR25, !P0 ;  /* 0x00000019ff007c0c */ /* 0x000fe2000c705670 */
[----:B------:R-:W-:Y:S01]  /*0f50*/  NOP ;  /* 0x0000000000007918 */ /* 0x000fe20000000000 */
[----:B----4-:R-:W-:-:S13]  /*0f60*/  ISETP.NE.AND P1, PT, R0, 0x3, PT ;  /* 0x000000030000780c */ /* 0x010fda0003f25270 */
[----:B------:R-:W-:Y:S05]  /*0f70*/  @P1 BRA `(.L_x_15) ;  /* 0x0000000000341947 */ /* 0x000fea0003800000 */
[----:B--23--:R-:W-:Y:S01]  /*0f80*/  UMOV UR4, 0x400 ;  /* 0x0000040000047882 */ /* 0x00cfe20000000000 */
[----:B------:R-:W-:Y:S01]  /*0f90*/  UMOV UR6, 0x20 ;  /* 0x0000002000067882 */ /* 0x000fe20000000000 */
[----:B------:R-:W-:Y:S02]  /*0fa0*/  ULEA UR4, UR47, UR4, 0x18 ;  /* 0x000000042f047291 */ /* 0x000fe4000f8ec0ff */
[----:B------:R-:W-:-:S04]  /*0fb0*/  UIADD3 UR6, UPT, UPT, -UR6, 0x100000, URZ ;  /* 0x0010000006067890 */ /* 0x000fc8000fffe1ff */
[----:B------:R-:W-:Y:S02]  /*0fc0*/  USHF.L.U32 UR7, UR6, 0xb, URZ ;  /* 0x0000000b06077899 */ /* 0x000fe400080006ff */
[----:B------:R-:W-:Y:S01]  /*0fd0*/  USHF.L.U32 UR6, UR6, 0x1, URZ ;  /* 0x0000000106067899 */ /* 0x000fe200080006ff */
[----:B------:R-:W-:Y:S01]  /*0fe0*/  ELECT P1, URZ, PT ;  /* 0x0000000000ff782f */ /* 0x000fe20003820000 */
[----:B------:R-:W2:Y:S10]  /*0ff0*/  FENCE.VIEW.ASYNC.S ;  /* 0x00000000000073c6 */ /* 0x000eb40000000000 */
[----:B--2---:R4:W2:Y:S01]  /*1000*/  SYNCS.EXCH.64 URZ, [UR4+0x250], UR6 ;  /* 0x0002500604ff75b2 */ /* 0x0048a20008000100 */
[----:B------:R4:W3:Y:S01]  /*1010*/  SYNCS.EXCH.64 URZ, [UR4+0x260], UR6 ;  /* 0x0002600604ff75b2 */ /* 0x0008e20008000100 */
[----:B------:R4:W1:Y:S01]  /*1020*/  SYNCS.EXCH.64 URZ, [UR4+0x258], UR6 ;  /* 0x0002580604ff75b2 */ /* 0x0008620008000100 */
[----:B------:R4:W1:Y:S02]  /*1030*/  SYNCS.EXCH.64 URZ, [UR4+0x268], UR6 ;  /* 0x0002680604ff75b2 */ /* 0x0008640008000100 */
[----:B----4-:R-:W-:Y:S01]  /*1040*/  NOP ;  /* 0x0000000000007918 */ /* 0x010fe20000000000 */
.L_x_15:
[----:B------:R-:W-:Y:S01]  /*1050*/  VOTEU.ALL UP0, P0 ;  /* 0x0000000000ff7886 */ /* 0x000fe20000000000 */
[----:B--23--:R-:W-:Y:S01]  /*1060*/  UMOV UR4, 0x20 ;  /* 0x0000002000047882 */ /* 0x00cfe20000000000 */
[----:B------:R-:W2:Y:S01]  /*1070*/  LDCU UR35, c[0x0][0x36c] ;  /* 0x00006d80ff2377ac */ /* 0x000ea20008000800 */
[----:B------:R-:W-:Y:S01]  /*1080*/  NOP ;  /* 0x0000000000007918 */ /* 0x000fe20000000000 */
[----:B------:R-:W-:Y:S01]  /*1090*/  LOP3.LUT R0, R61, 0x1f, RZ, 0xc0, !PT ;  /* 0x0000001f3d007812 */ /* 0x000fe200078ec0ff */
[----:B------:R-:W-:Y:S01]  /*10a0*/  @!UP0 UMOV UR6, 0x400 ;  /* 0x0000040000068882 */ /* 0x000fe20000000000 */
[----:B------:R-:W-:-:S04]  /*10b0*/  @!UP0 UIADD3 UR4, UPT, UPT, -UR4, 0x100000, URZ ;  /* 0x0010000004048890 */ /* 0x000fc8000fffe1ff */
[----:B------:R-:W-:Y:S02]  /*10c0*/  @!UP0 USHF.L.U32 UR5, UR4, 0xb, URZ ;  /* 0x0000000b04058899 */ /* 0x000fe400080006ff */
[----:B------:R-:W-:Y:S02]  /*10d0*/  @!UP0 USHF.L.U32 UR4, UR4, 0x1, URZ ;  /* 0x0000000104048899 */ /* 0x000fe400080006ff */
[----:B------:R-:W-:Y:S01]  /*10e0*/  @!UP0 ULEA UR6, UR47, UR6, 0x18 ;  /* 0x000000062f068291 */ /* 0x000fe2000f8ec0ff */
[----:B------:R-:W-:Y:S01]  /*10f0*/  VOTEU.ALL UP0, P0 ;  /* 0x0000000000ff7886 */ /* 0x000fe20000000000 */
[----:B------:R-:W-:Y:S02]  /*1100*/  UISETP.NE.AND UP4, UPT, UR25, URZ, UPT ;  /* 0x000000ff1900728c */ /* 0x000fe4000bf85270 */
[----:B--2---:R-:W-:Y:S01]  /*1110*/  UISETP.EQ.U32.AND UP1, UPT, UR35, 0x1, UPT ;  /* 0x000000012300788c */ /* 0x004fe2000bf22070 */
[----:B------:R-:W2:Y:S07]  /*1120*/  FENCE.VIEW.ASYNC.S ;  /* 0x00000000000073c6 */ /* 0x000eae0000000000 */
[----:B--2---:R2:W3:Y:S01]  /*1130*/  @!UP0 SYNCS.EXCH.64 URZ, [UR6+0x270], UR4 ;  /* 0x0002700406ff85b2 */ /* 0x0044e20008000100 */
[----:B------:R-:W-:Y:S05]  /*1140*/  BRA.U !UP1, `(.L_x_16) ;  /* 0x0000000109087547 */ /* 0x000fea000b800000 */
[----:B-1-3--:R-:W-:Y:S01]  /*1150*/  UCGABAR_ARV ;  /* 0x00000000000079c7 */ /* 0x00afe20008000000 */
[----:B------:R-:W-:Y:S05]  /*1160*/  BRA `(.L_x_17) ;  /* 0x0000000000047947 */ /* 0x000fea0003800000 */
.L_x_16:
[----:B-1-3--:R-:W-:Y:S01]  /*1170*/  NOP ;  /* 0x0000000000007918 */ /* 0x00afe20000000000 */
.L_x_17:
[----:B------:R-:W1:Y:S01]  /*1180*/  S2UR UR8, SR_CTAID.Y ;  /* 0x00000000000879c3 */ /* 0x000e620000002600 */
[----:B------:R-:W-:-:S05]  /*1190*/  CS2R.32 R52, SR_CgaSize ;  /* 0x0000000000347805 */ /* 0x000fca0000008a00 */
[----:B------:R-:W-:-:S05]  /*11a0*/  IMAD R52, R52, -0xa0, RZ ;  /* 0xffffff6034347824 */ /* 0x000fca00078e02ff */
[----:B------:R-:W-:-:S14]  /*11b0*/  R2UR UR9, R52 ;  /* 0x00000000340972ca */ /* 0x000fdc00000e0000 */
[----:B------:R-:W3:Y:S01]  /*11c0*/  LDCU UR9, c[0x0][UR9+0x2b4] ;  /* 0x00005680090977ac */ /* 0x000ee20008000800 */
[----:B------:R-:W-:-:S05]  /*11d0*/  CS2R.32 R52, SR_CgaSize ;  /* 0x0000000000347805 */ /* 0x000fca0000008a00 */
[----:B------:R-:W-:-:S05]  /*11e0*/  IMAD R52, R52, -0xa0, RZ ;  /* 0xffffff6034347824 */ /* 0x000fca00078e02ff */
[----:B------:R-:W-:-:S14]  /*11f0*/  R2UR UR10, R52 ;  /* 0x00000000340a72ca */ /* 0x000fdc00000e0000 */
[----:B------:R-:W4:Y:S01]  /*1200*/  LDCU UR10, c[0x0][UR10+0x2b0] ;  /* 0x000056000a0a77ac */ /* 0x000f220008000800 */
[----:B------:R-:W4:Y:S01]  /*1210*/  S2UR UR31, SR_CTAID.X ;  /* 0x00000000001f79c3 */ /* 0x000f220000002500 */
[----:B--2---:R-:W-:Y:S02]  /*1220*/  USHF.R.U32.HI UR4, URZ, 0x2, UR47 ;  /* 0x00000002ff047899 */ /* 0x004fe4000801162f */
[----:B------:R-:W-:Y:S02]  /*1230*/  USHF.R.U32.HI UR7, URZ, 0x1, UR47 ;  /* 0x00000001ff077899 */ /* 0x000fe4000801162f */
[----:B------:R-:W-:Y:S02]  /*1240*/  ULOP3.LUT UR44, UR4, 0x3, URZ, 0xc0, !UPT ;  /* 0x00000003042c7892 */ /* 0x000fe4000f8ec0ff */
[----:B------:R-:W-:Y:S01]  /*1250*/  ULOP3.LUT UR5, UR33, 0xc, UR47, 0xf8, !UPT ;  /* 0x0000000c21057892 */ /* 0x000fe2000f8ef82f */
[----:B------:R-:W2:Y:S01]  /*1260*/  S2UR UR36, SR_CTAID.Z ;  /* 0x00000000002479c3 */ /* 0x000ea20000002700 */
[----:B------:R-:W-:-:S05]  /*1270*/  CS2R.32 R52, SR_CgaSize ;  /* 0x0000000000347805 */ /* 0x000fca0000008a00 */
[----:B------:R-:W-:-:S05]  /*1280*/  IMAD R52, R52, -0xa0, RZ ;  /* 0xffffff6034347824 */ /* 0x000fca00078e02ff */
[----:B------:R-:W-:-:S14]  /*1290*/  R2UR UR63, R52 ;  /* 0x00000000343f72ca */ /* 0x000fdc00000e0000 */
[----:B------:R-:W2:Y:S01]  /*12a0*/  LDCU UR63, c[0x0][UR63+0x2a0] ;  /* 0x000054003f3f77ac */ /* 0x000ea20008000800 */
[----:B------:R-:W2:Y:S01]  /*12b0*/  LDCU UR29, c[0x0][0xb24] ;  /* 0x00016480ff1d77ac */ /* 0x000ea20008000800 */
[----:B-1----:R-:W-:Y:S01]  /*12c0*/  I2FP.F32.U32 R2, UR8 ;  /* 0x0000000800027c45 */ /* 0x002fe20008201000 */
[----:B------:R-:W-:Y:S02]  /*12d0*/  ULOP3.LUT UR48, UR7, 0x1, URZ, 0xc0, !UPT ;  /* 0x0000000107307892 */ /* 0x000fe4000f8ec0ff */
[----:B------:R-:W-:Y:S02]  /*12e0*/  UISETP.GT.U32.AND UP0, UPT, UR5, 0xffff, UPT ;  /* 0x0000ffff0500788c */ /* 0x000fe4000bf04070 */
[----:B---3--:R-:W-:Y:S01]  /*12f0*/  FMUL R2, R2, UR9 ;  /* 0x0000000902027c20 */ /* 0x008fe20008400000 */
[----:B------:R-:W-:Y:S01]  /*1300*/  ULOP3.LUT UR6, UR47, 0x3, URZ, 0xc0, !UPT ;  /* 0x000000032f067892 */ /* 0x000fe2000f8ec0ff */
[----:B----4-:R-:W-:Y:S01]  /*1310*/  I2FP.F32.U32 R3, UR31 ;  /* 0x0000001f00037c45 */ /* 0x010fe20008201000 */
[----:B------:R-:W-:-:S03]  /*1320*/  USEL UR5, UR5, 0xffff, !UP0 ;  /* 0x0000ffff05057887 */ /* 0x000fc6000c000000 */
[----:B------:R-:W1:Y:S01]  /*1330*/  F2I.U32.TRUNC.NTZ R2, R2 ;  /* 0x0000000200027305 */ /* 0x000e62000020f000 */
[----:B------:R-:W-:Y:S01]  /*1340*/  UISETP.GT.U32.AND UP1, UPT, UR6, 0xffff, UPT ;  /* 0x0000ffff0600788c */ /* 0x000fe2000bf24070 */
[----:B------:R-:W-:Y:S01]  /*1350*/  FMUL R3, R3, UR10 ;  /* 0x0000000a03037c20 */ /* 0x000fe20008400000 */
[----:B------:R-:W-:-:S05]  /*1360*/  CS2R.32 R52, SR_CgaSize ;  /* 0x0000000000347805 */ /* 0x000fca0000008a00 */
[----:B------:R-:W-:-:S05]  /*1370*/  IMAD R52, R52, -0xa0, RZ ;  /* 0xffffff6034347824 */ /* 0x000fca00078e02ff */
[----:B------:R-:W-:-:S14]  /*1380*/  R2UR UR10, R52 ;  /* 0x00000000340a72ca */ /* 0x000fdc00000e0000 */
[----:B------:R-:W3:Y:S01]  /*1390*/  LDCU UR10, c[0x0][UR10+0x2a4] ;  /* 0x000054800a0a77ac */ /* 0x000ee20008000800 */
[----:B------:R-:W-:Y:S01]  /*13a0*/  ULOP3.LUT UR5, UR5, 0xffff, URZ, 0xc0, !UPT ;  /* 0x0000ffff05057892 */ /* 0x000fe2000f8ec0ff */
[----:B------:R-:W4:Y:S01]  /*13b0*/  F2I.U32.TRUNC.NTZ R3, R3 ;  /* 0x0000000300037305 */ /* 0x000f22000020f000 */
[----:B------:R-:W-:Y:S01]  /*13c0*/  USEL UR6, UR6, 0xffff, !UP1 ;  /* 0x0000ffff06067887 */ /* 0x000fe2000c800000 */
[----:B------:R-:W-:Y:S01]  /*13d0*/  UMOV UR21, 0x5 ;  /* 0x0000000500157882 */ /* 0x000fe20000000000 */
[----:B------:R-:W-:Y:S02]  /*13e0*/  USHF.L.U32 UR27, UR47, 0x7, URZ ;  /* 0x000000072f1b7899 */ /* 0x000fe400080006ff */
[----:B------:R-:W-:Y:S01]  /*13f0*/  USHF.L.U32 UR21, UR21, UR5, URZ ;  /* 0x0000000515157299 */ /* 0x000fe200080006ff */
[----:B-1----:R-:W-:Y:S01]  /*1400*/  R2UR UR4, R2 ;  /* 0x00000000020472ca */ /* 0x002fe200000e0000 */
[----:B------:R-:W-:Y:S01]  /*1410*/  USHF.L.U32 UR26, UR47, 0x9, URZ ;  /* 0x000000092f1a7899 */ /* 0x000fe200080006ff */
[----:B------:R-:W-:Y:S01]  /*1420*/  PRMT R2, RZ, 0x7610, R2 ;  /* 0x00007610ff027816 */ /* 0x000fe20000000002 */
[----:B------:R-:W-:Y:S01]  /*1430*/  ULOP3.LUT UR6, UR6, 0xffff, URZ, 0xc0, !UPT ;  /* 0x0000ffff06067892 */ /* 0x000fe2000f8ec0ff */
[----:B------:R-:W-:Y:S01]  /*1440*/  UMOV UR24, 0x1111 ;  /* 0x0000111100187882 */ /* 0x000fe20000000000 */
[----:B------:R-:W1:Y:S01]  /*1450*/  LDCU UR45, c[0x0][0xb24] ;  /* 0x00016480ff2d77ac */ /* 0x000e620008000800 */
[----:B----4-:R-:W-:-:S02]  /*1460*/  R2UR UR7, R3 ;  /* 0x00000000030772ca */ /* 0x010fc400000e0000 */
[----:B------:R-:W-:Y:S01]  /*1470*/  PRMT R3, RZ, 0x7610, R3 ;  /* 0x00007610ff037816 */ /* 0x000fe20000000003 */
[----:B------:R-:W4:Y:S04]  /*1480*/  LDCU UR32, c[0x0][0xb30] ;  /* 0x00016600ff2077ac */ /* 0x000f280008000800 */
[----:B------:R-:W-:Y:S02]  /*1490*/  UIADD3 UR4, UPT, UPT, -UR4, URZ, URZ ;  /* 0x000000ff04047290 */ /* 0x000fe4000fffe1ff */
[----:B------:R-:W-:Y:S02]  /*14a0*/  UISETP.NE.AND UP5, UPT, UR25, 0x2, UPT ;  /* 0x000000021900788c */ /* 0x000fe4000bfa5270 */
[----:B---3--:R-:W-:Y:S02]  /*14b0*/  UIMAD UR4, UR10, UR4, UR8 ;  /* 0x000000040a0472a4 */ /* 0x008fe4000f8e0208 */
[----:B------:R-:W-:-:S02]  /*14c0*/  UIADD3 UR5, UPT, UPT, -UR7, URZ, URZ ;  /* 0x000000ff07057290 */ /* 0x000fc4000fffe1ff */
[----:B------:R-:W-:Y:S02]  /*14d0*/  ULOP3.LUT UR27, UR27, 0x600, URZ, 0xc0, !UPT ;  /* 0x000006001b1b7892 */ /* 0x000fe4000f8ec0ff */
[----:B------:R-:W-:Y:S01]  /*14e0*/  IMAD.U32 R52, RZ, RZ, UR4 ;  /* 0x00000004ff347e24 */ /* 0x000fe2000f8e00ff */
[----:B------:R-:W-:Y:S02]  /*14f0*/  ULOP3.LUT UR26, UR26, 0x400, URZ, 0xc0, !UPT ;  /* 0x000004001a1a7892 */ /* 0x000fe4000f8ec0ff */
[----:B--2---:R-:W-:Y:S01]  /*1500*/  UISETP.GE.AND UP6, UPT, UR29, 0x1, UPT ;  /* 0x000000011d00788c */ /* 0x004fe2000bfc6270 */
[----:B------:R-:W-:Y:S01]  /*1510*/  UMOV UR28, UR8 ;  /* 0x00000008001c7c82 */ /* 0x000fe20008000000 */
[----:B------:R-:W-:Y:S01]  /*1520*/  UMOV UR20, UR31 ;  /* 0x0000001f00147c82 */ /* 0x000fe20008000000 */
[----:B------:R-:W-:Y:S02]  /*1530*/  USHF.L.U32 UR24, UR24, UR6, URZ ;  /* 0x0000000618187299 */ /* 0x000fe400080006ff */
[----:B------:R-:W-:Y:S01]  /*1540*/  UIMAD UR63, UR63, UR5, UR31 ;  /* 0x000000053f3f72a4 */ /* 0x000fe2000f8e021f */
[----:B-1--4-:R-:W-:Y:S11]  /*1550*/  BRA.U UP4, `(.L_x_18) ;  /* 0x0000000104b07547 */ /* 0x012ff6000b800000 */
[----:B------:R-:W-:Y:S01]  /*1560*/  R2UR UR17, R52 ;  /* 0x00000000341172ca */ /* 0x000fe200000e0000 */
[----:B------:R-:W-:-:S12]  /*1570*/  ULOP3.LUT UR4, UR63, 0x2, URZ, 0x3c, !UPT ;  /* 0x000000023f047892 */ /* 0x000fd8000f8e3cff */
[----:B------:R-:W-:Y:S02]  /*1580*/  UISETP.NE.AND UP0, UPT, UR17, URZ, UPT ;  /* 0x000000ff1100728c */ /* 0x000fe4000bf05270 */
[----:B------:R-:W-:Y:S02]  /*1590*/  UISETP.NE.AND UP2, UPT, UR17, 0x1, UPT ;  /* 0x000000011100788c */ /* 0x000fe4000bf45270 */
[----:B------:R-:W-:Y:S02]  /*15a0*/  UISETP.GT.U32.AND UP1, UPT, UR63, 0x1, UP0 ;  /* 0x000000013f00788c */ /* 0x000fe40008724070 */
[----:B------:R-:W-:Y:S02]  /*15b0*/  UISETP.GT.U32.AND UP0, UPT, UR4, 0x1, UP0 ;  /* 0x000000010400788c */ /* 0x000fe40008704070 */
[----:B------:R-:W-:Y:S02]  /*15c0*/  USEL UR7, URZ, 0x1, UP1 ;  /* 0x00000001ff077887 */ /* 0x000fe40008800000 */
[----:B------:R-:W-:-:S02]  /*15d0*/  USEL UR8, URZ, 0x2, UP1 ;  /* 0x00000002ff087887 */ /* 0x000fc40008800000 */
[----:B------:R-:W-:Y:S02]  /*15e0*/  UISETP.GT.U32.AND UP1, UPT, UR63, 0x1, UP2 ;  /* 0x000000013f00788c */ /* 0x000fe40009724070 */
[----:B------:R-:W-:Y:S02]  /*15f0*/  USEL UR12, URZ, 0x4, UP0 ;  /* 0x00000004ff0c7887 */ /* 0x000fe40008000000 */
[----:B------:R-:W-:Y:S02]  /*1600*/  USEL UR15, URZ, 0x8, UP0 ;  /* 0x00000008ff0f7887 */ /* 0x000fe40008000000 */
[----:B------:R-:W-:Y:S02]  /*1610*/  UISETP.GT.U32.AND UP0, UPT, UR4, 0x1, UP2 ;  /* 0x000000010400788c */ /* 0x000fe40009704070 */
[----:B------:R-:W-:Y:S02]  /*1620*/  USEL UR6, URZ, 0x10, UP1 ;  /* 0x00000010ff067887 */ /* 0x000fe40008800000 */
[----:B------:R-:W-:-:S02]  /*1630*/  USEL UR11, URZ, 0x20, UP1 ;  /* 0x00000020ff0b7887 */ /* 0x000fc40008800000 */
[----:B------:R-:W-:Y:S02]  /*1640*/  UISETP.NE.AND UP1, UPT, UR17, 0x2, UPT ;  /* 0x000000021100788c */ /* 0x000fe4000bf25270 */
[----:B------:R-:W-:Y:S02]  /*1650*/  USEL UR14, URZ, 0x40, UP0 ;  /* 0x00000040ff0e7887 */ /* 0x000fe40008000000 */
[----:B------:R-:W-:Y:S02]  /*1660*/  USEL UR16, URZ, 0x80, UP0 ;  /* 0x00000080ff107887 */ /* 0x000fe40008000000 */
[----:B------:R-:W-:Y:S02]  /*1670*/  UISETP.GT.U32.AND UP0, UPT, UR63, 0x1, UP1 ;  /* 0x000000013f00788c */ /* 0x000fe40008f04070 */
[----:B------:R-:W-:Y:S02]  /*1680*/  UISETP.NE.AND UP2, UPT, UR17, 0x3, UPT ;  /* 0x000000031100788c */ /* 0x000fe4000bf45270 */
[----:B------:R-:W-:-:S02]  /*1690*/  USEL UR5, URZ, 0x100, UP0 ;  /* 0x00000100ff057887 */ /* 0x000fc40008000000 */
[----:B------:R-:W-:Y:S02]  /*16a0*/  USEL UR10, URZ, 0x200, UP0 ;  /* 0x00000200ff0a7887 */ /* 0x000fe40008000000 */
[----:B------:R-:W-:Y:S02]  /*16b0*/  UISETP.GT.U32.AND UP0, UPT, UR63, 0x1, UP2 ;  /* 0x000000013f00788c */ /* 0x000fe40009704070 */
[----:B------:R-:W-:Y:S02]  /*16c0*/  UIADD3 UR5, UPT, UPT, UR5, UR6, UR7 ;  /* 0x0000000605057290 */ /* 0x000fe4000fffe007 */
[----:B------:R-:W-:Y:S02]  /*16d0*/  USEL UR9, URZ, 0x1000, UP0 ;  /* 0x00001000ff097887 */ /* 0x000fe40008000000 */
[----:B------:R-:W-:Y:S02]  /*16e0*/  USEL UR13, URZ, 0x2000, UP0 ;  /* 0x00002000ff0d7887 */ /* 0x000fe40008000000 */
[----:B------:R-:W-:-:S02]  /*16f0*/  UIADD3 UR5, UPT, UPT, UR8, UR9, UR5 ;  /* 0x0000000908057290 */ /* 0x000fc4000fffe005 */
[----:B------:R-:W-:Y:S02]  /*1700*/  UISETP.GT.U32.AND UP1, UPT, UR4, 0x1, UP1 ;  /* 0x000000010400788c */ /* 0x000fe40008f24070 */
[----:B------:R-:W-:Y:S02]  /*1710*/  UIADD3 UR5, UPT, UPT, UR10, UR11, UR5 ;  /* 0x0000000b0a057290 */ /* 0x000fe4000fffe005 */
[----:B------:R-:W-:Y:S02]  /*1720*/  UISETP.GT.U32.AND UP0, UPT, UR4, 0x1, UP2 ;  /* 0x000000010400788c */ /* 0x000fe40009704070 */
[----:B------:R-:W-:Y:S02]  /*1730*/  USEL UR4, URZ, 0x400, UP1 ;  /* 0x00000400ff047887 */ /* 0x000fe40008800000 */
[----:B------:R-:W-:Y:S02]  /*1740*/  UIADD3 UR5, UPT, UPT, UR12, UR13, UR5 ;  /* 0x0000000d0c057290 */ /* 0x000fe4000fffe005 */
[----:B------:R-:W-:-:S02]  /*1750*/  USEL UR6, URZ, 0x4000, UP0 ;  /* 0x00004000ff067887 */ /* 0x000fc40008000000 */
[----:B------:R-:W-:Y:S02]  /*1760*/  UIADD3 UR5, UPT, UPT, UR4, UR14, UR5 ;  /* 0x0000000e04057290 */ /* 0x000fe4000fffe005 */
[----:B------:R-:W-:Y:S02]  /*1770*/  USEL UR7, URZ, 0x800, UP1 ;  /* 0x00000800ff077887 */ /* 0x000fe40008800000 */
[----:B------:R-:W-:Y:S02]  /*1780*/  ULOP3.LUT UR4, UR63, 0xfffffffe, URZ, 0xc0, !UPT ;  /* 0xfffffffe3f047892 */ /* 0x000fe4000f8ec0ff */
[----:B------:R-:W-:Y:S02]  /*1790*/  UIADD3 UR5, UPT, UPT, UR15, UR6, UR5 ;  /* 0x000000060f057290 */ /* 0x000fe4000fffe005 */
[----:B------:R-:W-:Y:S02]  /*17a0*/  ULEA UR4, UR17, UR4, 0x2 ;  /* 0x0000000411047291 */ /* 0x000fe4000f8e10ff */
[----:B------:R-:W-:-:S02]  /*17b0*/  USEL UR6, URZ, 0x8000, UP0 ;  /* 0x00008000ff067887 */ /* 0x000fc40008000000 */
[----:B------:R-:W-:-:S03]  /*17c0*/  UIADD3 UR5, UPT, UPT, UR7, UR16, UR5 ;  /* 0x0000001007057290 */ /* 0x000fc6000fffe005 */
[----:B------:R-:W-:Y:S01]  /*17d0*/  UMOV UR7, 0x3 ;  /* 0x0000000300077882 */ /* 0x000fe20000000000 */
[----:B------:R-:W-:Y:S02]  /*17e0*/  UIADD3 UR5, UPT, UPT, UR5, UR6, URZ ;  /* 0x0000000605057290 */ /* 0x000fe4000fffe0ff */
[----:B------:R-:W-:-:S04]  /*17f0*/  USHF.L.U32 UR4, UR7, UR4, URZ ;  /* 0x0000000407047299 */ /* 0x000fc800080006ff */
[----:B------:R-:W-:Y:S02]  /*1800*/  MOV R3, UR5 ;  /* 0x0000000500037c02 */ /* 0x000fe40008000f00 */
[----:B------:R-:W-:Y:S02]  /*1810*/  IMAD.U32 R2, RZ, RZ, UR4 ;  /* 0x00000004ff027e24 */ /* 0x000fe4000f8e00ff */
.L_x_18:
[----:B------:R-:W-:Y:S05]  /*1820*/  BRA.U !UP6, `(.L_x_19) ;  /* 0x000000010ed47547 */ /* 0x000fea000b800000 */
[----:B------:R-:W1:Y:S01]  /*1830*/  LDCU.128 UR12, c[0x0][0xb10] ;  /* 0x00016200ff0c77ac */ /* 0x000e620008000c00 */
[----:B------:R-:W2:Y:S01]  /*1840*/  LDCU UR6, c[0x0][0x370] ;  /* 0x00006e00ff0677ac */ /* 0x000ea20008000800 */
[----:B------:R-:W3:Y:S01]  /*1850*/  LDCU UR5, c[0x0][0x374] ;  /* 0x00006e80ff0577ac */ /* 0x000ee20008000800 */
[----:B------:R-:W4:Y:S01]  /*1860*/  LDCU UR30, c[0x0][0xb0c] ;  /* 0x00016180ff1e77ac */ /* 0x000f220008000800 */
[----:B------:R-:W4:Y:S01]  /*1870*/  LDCU UR4, c[0x0][0xb20] ;  /* 0x00016400ff0477ac */ /* 0x000f220008000800 */
[----:B------:R-:W4:Y:S01]  /*1880*/  LDCU.64 UR8, c[0x0][0xb28] ;  /* 0x00016500ff0877ac */ /* 0x000f220008000a00 */
[----:B-1----:R-:W-:Y:S02]  /*1890*/  UISETP.NE.AND UP0, UPT, UR14, 0x1, UPT ;  /* 0x000000010e00788c */ /* 0x002fe4000bf05270 */
[----:B---3--:R-:W-:Y:S02]  /*18a0*/  UIMAD.WIDE.U32 UR10, UR5, UR15, URZ ;  /* 0x0000000f050a72a5 */ /* 0x008fe4000f8e00ff */
[----:B--2---:R-:W-:-:S02]  /*18b0*/  UIMAD.WIDE.U32 UR18, UR6, UR12, URZ ;  /* 0x0000000c061272a5 */ /* 0x004fc4000f8e00ff */
[----:B----4-:R-:W-:Y:S02]  /*18c0*/  UISETP.NE.AND UP1, UPT, UR30, 0x1, UPT ;  /* 0x000000011e00788c */ /* 0x010fe4000bf25270 */
[----:B------:R-:W-:Y:S01]  /*18d0*/  UISETP.NE.AND UP2, UPT, UR29, 0x1, UPT ;  /* 0x000000011d00788c */ /* 0x000fe2000bf45270 */
[----:B------:R-:W-:Y:S02]  /*18e0*/  UMOV UR10, UR11 ;  /* 0x0000000b000a7c82 */ /* 0x000fe40008000000 */
[----:B------:R-:W-:Y:S01]  /*18f0*/  UMOV UR18, UR19 ;  /* 0x0000001300127c82 */ /* 0x000fe20008000000 */
[----:B------:R-:W-:Y:S02]  /*1900*/  @UP0 USHF.R.U32.HI UR5, URZ, UR4, UR10 ;  /* 0x00000004ff050299 */ /* 0x000fe4000801160a */
[----:B------:R-:W-:Y:S02]  /*1910*/  UIMAD.WIDE.U32 UR22, UR28, UR15, URZ ;  /* 0x0000000f1c1672a5 */ /* 0x000fe4000f8e00ff */
[----:B------:R-:W-:-:S02]  /*1920*/  UIMAD.WIDE.U32 UR10, UR5, UR8, URZ ;  /* 0x00000008050a72a5 */ /* 0x000fc4000f8e00ff */
[----:B------:R-:W-:Y:S02]  /*1930*/  @UP1 USHF.R.U32.HI UR6, URZ, UR13, UR18 ;  /* 0x0000000dff061299 */ /* 0x000fe40008011612 */
[----:B------:R-:W-:Y:S02]  /*1940*/  UIMAD.WIDE.U32 UR16, UR31, UR12, URZ ;  /* 0x0000000c1f1072a5 */ /* 0x000fe4000f8e00ff */
[----:B------:R-:W-:Y:S01]  /*1950*/  UIMAD.WIDE.U32 UR18, UR6, UR8, URZ ;  /* 0x00000008061272a5 */ /* 0x000fe2000f8e00ff */
[----:B------:R-:W-:Y:S01]  /*1960*/  UMOV UR22, UR23 ;  /* 0x0000001700167c82 */ /* 0x000fe20008000000 */
[----:B------:R-:W-:Y:S01]  /*1970*/  UMOV UR10, UR11 ;  /* 0x0000000b000a7c82 */ /* 0x000fe20008000000 */
[----:B------:R-:W-:Y:S02]  /*1980*/  USHF.R.U32.HI UR22, URZ, UR4, UR22 ;  /* 0x00000004ff167299 */ /* 0x000fe40008011616 */
[----:B------:R-:W-:Y:S02]  /*1990*/  @UP2 USHF.R.U32.HI UR5, URZ, UR9, UR10 ;  /* 0x00000009ff052299 */ /* 0x000fe4000801160a */
[----:B------:R-:W-:Y:S01]  /*19a0*/  UMOV UR7, UR19 ;  /* 0x0000001300077c82 */ /* 0x000fe20008000000 */
[----:B------:R-:W-:Y:S01]  /*19b0*/  UMOV UR16, UR17 ;  /* 0x0000001100107c82 */ /* 0x000fe20008000000 */
[----:B------:R-:W-:-:S02]  /*19c0*/  @UP2 USHF.R.U32.HI UR6, URZ, UR9, UR7 ;  /* 0x00000009ff062299 */ /* 0x000fc40008011607 */
[----:B------:R-:W-:Y:S02]  /*19d0*/  USHF.R.U32.HI UR16, URZ, UR13, UR16 ;  /* 0x0000000dff107299 */ /* 0x000fe40008011610 */
[----:B------:R-:W-:Y:S02]  /*19e0*/  USEL UR4, UR28, UR22, !UP0 ;  /* 0x000000161c047287 */ /* 0x000fe4000c000000 */
[----:B------:R-:W-:Y:S02]  /*19f0*/  UIMAD UR7, UR5, UR29, URZ ;  /* 0x0000001d050772a4 */ /* 0x000fe4000f8e02ff */
[----:B------:R-:W-:Y:S02]  /*1a00*/  USEL UR5, UR31, UR16, !UP1 ;  /* 0x000000101f057287 */ /* 0x000fe4000c800000 */
[----:B------:R-:W-:Y:S02]  /*1a10*/  UIMAD UR12, UR6, UR29, URZ ;  /* 0x0000001d060c72a4 */ /* 0x000fe4000f8e02ff */
[----:B------:R-:W-:-:S02]  /*1a20*/  UISETP.GE.AND UP0, UPT, UR4, UR7, UPT ;  /* 0x000000070400728c */ /* 0x000fc4000bf06270 */
[----:B------:R-:W-:Y:S02]  /*1a30*/  UIMAD.WIDE.U32 UR10, UR4, UR8, URZ ;  /* 0x00000008040a72a5 */ /* 0x000fe4000f8e00ff */
[----:B------:R-:W-:Y:S02]  /*1a40*/  UISETP.GE.OR UP0, UPT, UR5, UR12, UP0 ;  /* 0x0000000c0500728c */ /* 0x000fe40008706670 */
[----:B------:R-:W-:Y:S02]  /*1a50*/  UIMAD.WIDE.U32 UR12, UR5, UR8, URZ ;  /* 0x00000008050c72a5 */ /* 0x000fe4000f8e00ff */
[----:B------:R-:W-:Y:S01]  /*1a60*/  UIADD3 UR10, UPT, UPT, -UR4, URZ, URZ ;  /* 0x000000ff040a7290 */ /* 0x000fe2000fffe1ff */
[----:B------:R-:W-:Y:S01]  /*1a70*/  UMOV UR8, UR11 ;  /* 0x0000000b00087c82 */ /* 0x000fe20008000000 */
[----:B------:R-:W-:Y:S02]  /*1a80*/  UIADD3 UR20, UPT, UPT, -UR5, URZ, URZ ;  /* 0x000000ff05147290 */ /* 0x000fe4000fffe1ff */
[----:B------:R-:W-:-:S03]  /*1a90*/  USHF.R.U32.HI UR8, URZ, UR9, UR8 ;  /* 0x00000009ff087299 */ /* 0x000fc60008011608 */
[----:B------:R-:W-:Y:S01]  /*1aa0*/  @!UP0 UMOV UR7, UR13 ;  /* 0x0000000d00078c82 */ /* 0x000fe20008000000 */
[----:B------:R-:W-:Y:S02]  /*1ab0*/  UIMAD UR28, UR14, UR10, UR28 ;  /* 0x0000000a0e1c72a4 */ /* 0x000fe4000f8e021c */
[----:B------:R-:W-:Y:S02]  /*1ac0*/  USEL UR8, UR4, UR8, !UP2 ;  /* 0x0000000804087287 */ /* 0x000fe4000d000000 */
[----:B------:R-:W-:Y:S02]  /*1ad0*/  @!UP0 USHF.R.U32.HI UR7, URZ, UR9, UR7 ;  /* 0x00000009ff078299 */ /* 0x000fe40008011607 */
[----:B------:R-:W-:Y:S02]  /*1ae0*/  UIADD3 UR9, UPT, UPT, -UR8, URZ, URZ ;  /* 0x000000ff08097290 */ /* 0x000fe4000fffe1ff */
[----:B------:R-:W-:Y:S02]  /*1af0*/  @!UP0 USEL UR7, UR5, UR7, !UP2 ;  /* 0x0000000705078287 */ /* 0x000fe4000d000000 */
[----:B------:R-:W-:-:S02]  /*1b00*/  UIMAD UR9, UR29, UR9, UR4 ;  /* 0x000000091d0972a4 */ /* 0x000fc4000f8e0204 */
[----:B------:R-:W-:Y:S02]  /*1b10*/  @!UP0 UIADD3 UR8, UPT, UPT, UR8, -UR7, URZ ;  /* 0x8000000708088290 */ /* 0x000fe4000fffe0ff */
[----:B------:R-:W-:Y:S02]  /*1b20*/  @!UP0 UIMAD UR6, UR9, UR6, UR7 ;  /* 0x00000006090682a4 */ /* 0x000fe4000f8e0207 */
[----:B------:R-:W-:Y:S02]  /*1b30*/  @!UP0 UIMAD UR4, UR8, UR29, UR5 ;  /* 0x0000001d080482a4 */ /* 0x000fe4000f8e0205 */
[----:B------:R-:W-:Y:S02]  /*1b40*/  UIMAD UR20, UR30, UR20, UR31 ;  /* 0x000000141e1472a4 */ /* 0x000fe4000f8e021f */
[----:B------:R-:W-:Y:S01]  /*1b50*/  UIMAD UR28, UR4, UR14, UR28 ;  /* 0x0000000e041c72a4 */ /* 0x000fe2000f8e021c */
[----:B------:R-:W-:Y:S02]  /*1b60*/  @!UP0 UMOV UR5, UR6 ;  /* 0x0000000600058c82 */ /* 0x000fe40008000000 */
[----:B------:R-:W-:-:S12]  /*1b70*/  UIMAD UR20, UR5, UR30, UR20 ;  /* 0x0000001e051472a4 */ /* 0x000fd8000f8e0214 */
.L_x_19:
[----:B------:R-:W-:-:S09]  /*1b80*/  UISETP.NE.AND UP0, UPT, UR32, 0x1, UPT ;  /* 0x000000012000788c */ /* 0x000fd2000bf05270 */
[----:B------:R-:W-:Y:S05]  /*1b90*/  BRA.U UP0, `(.L_x_20) ;  /* 0x0000000100447547 */ /* 0x000fea000b800000 */
[----:B------:R-:W1:Y:S01]  /*1ba0*/  LDCU.128 UR8, c[0x0][0xb10] ;  /* 0x00016200ff0877ac */ /* 0x000e620008000c00 */
[----:B------:R-:W2:Y:S01]  /*1bb0*/  LDCU UR12, c[0x0][0xb0c] ;  /* 0x00016180ff0c77ac */ /* 0x000ea20008000800 */
[----:B------:R-:W3:Y:S01]  /*1bc0*/  LDCU UR13, c[0x0][0xb20] ;  /* 0x00016400ff0d77ac */ /* 0x000ee20008000800 */
[----:B-1----:R-:W-:Y:S02]  /*1bd0*/  UIMAD.WIDE.U32 UR6, UR20, UR8, URZ ;  /* 0x00000008140672a5 */ /* 0x002fe4000f8e00ff */
[----:B------:R-:W-:Y:S02]  /*1be0*/  UIMAD.WIDE.U32 UR4, UR28, UR11, URZ ;  /* 0x0000000b1c0472a5 */ /* 0x000fe4000f8e00ff */
[----:B--2---:R-:W-:Y:S02]  /*1bf0*/  UISETP.NE.AND UP1, UPT, UR12, 0x1, UPT ;  /* 0x000000010c00788c */ /* 0x004fe4000bf25270 */
[----:B------:R-:W-:Y:S01]  /*1c00*/  UISETP.NE.AND UP0, UPT, UR10, 0x1, UPT ;  /* 0x000000010a00788c */ /* 0x000fe2000bf05270 */
[----:B------:R-:W-:-:S02]  /*1c10*/  UMOV UR6, UR7 ;  /* 0x0000000700067c82 */ /* 0x000fc40008000000 */
[----:B------:R-:W-:Y:S01]  /*1c20*/  UMOV UR4, UR5 ;  /* 0x0000000500047c82 */ /* 0x000fe20008000000 */
[----:B------:R-:W-:Y:S02]  /*1c30*/  USHF.R.U32.HI UR9, URZ, UR9, UR6 ;  /* 0x00000009ff097299 */ /* 0x000fe40008011606 */
[----:B---3--:R-:W-:Y:S02]  /*1c40*/  USHF.R.U32.HI UR4, URZ, UR13, UR4 ;  /* 0x0000000dff047299 */ /* 0x008fe40008011604 */
[----:B------:R-:W-:Y:S02]  /*1c50*/  USEL UR5, UR20, UR9, !UP1 ;  /* 0x0000000914057287 */ /* 0x000fe4000c800000 */
[----:B------:R-:W-:-:S04]  /*1c60*/  USEL UR4, UR28, UR4, !UP0 ;  /* 0x000000041c047287 */ /* 0x000fc8000c000000 */
[----:B------:R-:W-:Y:S02]  /*1c70*/  UIADD3 UR6, UPT, UPT, -UR4, UR5, URZ ;  /* 0x0000000504067290 */ /* 0x000fe4000fffe1ff */
[----:B------:R-:W-:Y:S02]  /*1c80*/  UIADD3 UR4, UPT, UPT, UR4, -UR5, URZ ;  /* 0x8000000504047290 */ /* 0x000fe4000fffe0ff */
[----:B------:R-:W-:Y:S02]  /*1c90*/  UIMAD UR28, UR6, UR10, UR28 ;  /* 0x0000000a061c72a4 */ /* 0x000fe4000f8e021c */
[----:B------:R-:W-:-:S12]  /*1ca0*/  UIMAD UR20, UR4, UR12, UR20 ;  /* 0x0000000c041472a4 */ /* 0x000fd8000f8e0214 */
.L_x_20:
[----:B------:R-:W-:-:S09]  /*1cb0*/  UISETP.EQ.U32.AND UP0, UPT, UR35, 0x1, UPT ;  /* 0x000000012300788c */ /* 0x000fd2000bf02070 */
[----:B------:R-:W-:Y:S05]  /*1cc0*/  BRA.U !UP0, `(.L_x_21) ;  /* 0x00000001080c7547 */ /* 0x000fea000b800000 */
[----:B------:R-:W-:Y:S01]  /*1cd0*/  UCGABAR_WAIT ;  /* 0x0000000000007dc7 */ /* 0x000fe20008000000 */
[----:B------:R-:W-:Y:S01]  /*1ce0*/  CCTL.IVALL ;  /* 0x00000000ff00798f */ /* 0x000fe20002000000 */
[----:B------:R-:W-:Y:S05]  /*1cf0*/  BRA `(.L_x_22) ;  /* 0x0000000000047947 */ /* 0x000fea0003800000 */
.L_x_21:
[----:B------:R-:W-:Y:S06]  /*1d00*/  BAR.SYNC.DEFER_BLOCKING 0x0 ;  /* 0x0000000000007b1d */ /* 0x000fec0000010000 */
.L_x_22:
[----:B------:R-:W-:Y:S05]  /*1d10*/  BRA.U UP5, `(.L_x_23) ;  /* 0x0000002105207547 */ /* 0x000fea000b800000 */
[----:B------:R-:W1:Y:S01]  /*1d20*/  LDCU UR6, c[0x0][0x38c] ;  /* 0x00007180ff0677ac */ /* 0x000e620008000800 */
[----:B------:R-:W-:Y:S01]  /*1d30*/  PLOP3.LUT P1, PT, PT, PT, UP3, 0x80, 0x8 ;  /* 0x000000000008781c */ /* 0x000fe20003f2f038 */
[----:B------:R-:W-:Y:S01]  /*1d40*/  IMAD.MOV.U32 R12, RZ, RZ, 0x1 ;  /* 0x00000001ff0c7424 */ /* 0x000fe200078e00ff */
[----:B------:R-:W-:Y:S01]  /*1d50*/  ISETP.NE.AND P2, PT, R0, RZ, P3 ;  /* 0x000000ff0000720c */ /* 0x000fe20001f45270 */
[----:B------:R-:W-:Y:S01]  /*1d60*/  USHF.L.U32 UR7, UR31, 0x6, URZ ;  /* 0x000000061f077899 */ /* 0x000fe200080006ff */
[----:B------:R-:W-:Y:S01]  /*1d70*/  PLOP3.LUT P1, PT, P1, PT, PT, 0x8, 0x80 ;  /* 0x000000000080781c */ /* 0x000fe20000f2e170 */
[----:B------:R-:W-:Y:S01]  /*1d80*/  UISETP.NE.AND UP1, UPT, UR25, URZ, UPT ;  /* 0x000000ff1900728c */ /* 0x000fe2000bf25270 */
[----:B------:R-:W-:Y:S01]  /*1d90*/  CS2R R10, SRZ ;  /* 0x00000000000a7805 */ /* 0x000fe2000001ff00 */
[----:B------:R-:W-:Y:S01]  /*1da0*/  IMAD.MOV.U32 R9, RZ, RZ, RZ ;  /* 0x000000ffff097224 */ /* 0x000fe200078e00ff */
[----:B------:R-:W2:Y:S01]  /*1db0*/  LDCU UR40, c[0x0][0x370] ;  /* 0x00006e00ff2877ac */ /* 0x000ea20008000800 */
[----:B------:R-:W-:Y:S01]  /*1dc0*/  IMAD.MOV.U32 R8, RZ, RZ, 0x1 ;  /* 0x00000001ff087424 */ /* 0x000fe200078e00ff */
[----:B------:R-:W-:Y:S01]  /*1dd0*/  USEL UR25, UR46, 0x2, UP1 ;  /* 0x000000022e197887 */ /* 0x000fe20008800000 */
[----:B------:R-:W3:Y:S01]  /*1de0*/  LDCU.64 UR30, c[0x0][0x348] ;  /* 0x00006900ff1e77ac */ /* 0x000ee20008000a00 */
[----:B-1----:R-:W-:-:S02]  /*1df0*/  UIADD3 UR5, UPT, UPT, UR6, 0x1f, URZ ;  /* 0x0000001f06057890 */ /* 0x002fc4000fffe0ff */
[----:B------:R-:W-:Y:S02]  /*1e00*/  UIADD3 UR49, UPT, UPT, UR6, 0x3e, URZ ;  /* 0x0000003e06317890 */ /* 0x000fe4000fffe0ff */
[----:B------:R-:W-:Y:S01]  /*1e10*/  USHF.R.S32.HI UR4, URZ, 0x1f, UR5 ;  /* 0x0000001fff047899 */ /* 0x000fe20008011405 */
[----:B------:R-:W1:Y:S03]  /*1e20*/  LDCU UR39, c[0x0][0x374] ;  /* 0x00006e80ff2777ac */ /* 0x000e660008000800 */
[----:B------:R-:W-:Y:S02]  /*1e30*/  ULEA.HI UR4, UR4, UR5, URZ, 0x5 ;  /* 0x0000000504047291 */ /* 0x000fe4000f8f28ff */
[----:B------:R-:W-:Y:S02]  /*1e40*/  ULOP3.LUT UR5, UR7, 0x40, URZ, 0xc0, !UPT ;  /* 0x0000004007057892 */ /* 0x000fe4000f8ec0ff */
[----:B------:R-:W-:-:S02]  /*1e50*/  USHF.R.S32.HI UR42, URZ, 0x5, UR4 ;  /* 0x00000005ff2a7899 */ /* 0x000fc40008011404 */
[----:B------:R-:W-:Y:S02]  /*1e60*/  UIADD3 UR4, UPT, UPT, UR6, -0x1, URZ ;  /* 0xffffffff06047890 */ /* 0x000fe4000fffe0ff */
[----:B------:R-:W-:Y:S02]  /*1e70*/  UISETP.LT.U32.AND UP0, UPT, UR42, 0x1a, UPT ;  /* 0x0000001a2a00788c */ /* 0x000fe4000bf01070 */
[----:B------:R-:W-:Y:S02]  /*1e80*/  UISETP.GE.U32.AND UP2, UPT, UR4, -0x3f, UPT ;  /* 0xffffffc10400788c */ /* 0x000fe4000bf46070 */
[----:B------:R-:W-:Y:S02]  /*1e90*/  USEL UR41, UR42, 0x1a, UP0 ;  /* 0x0000001a2a297887 */ /* 0x000fe40008000000 */
[----:B------:R-:W-:Y:S02]  /*1ea0*/  ULEA UR48, UR48, UR5, 0x5 ;  /* 0x0000000530307291 */ /* 0x000fe4000f8e28ff */
[----:B------:R-:W-:-:S02]  /*1eb0*/  UIADD3 UR4, UPT, UPT, UR41, -0x1, URZ ;  /* 0xffffffff29047890 */ /* 0x000fc4000fffe0ff */
[----:B------:R-:W-:Y:S02]  /*1ec0*/  ULEA UR44, UR44, UR5, 0x4 ;  /* 0x000000052c2c7291 */ /* 0x000fe4000f8e20ff */
[----:B------:R-:W-:Y:S02]  /*1ed0*/  UIADD3 UR46, UPT, UPT, UR42, -UR41, URZ ;  /* 0x800000292a2e7290 */ /* 0x000fe4000fffe0ff */
[----:B------:R-:W-:Y:S01]  /*1ee0*/  @UP2 UIADD3 UR4, UPT, UPT, UR41, URZ, URZ ;  /* 0x000000ff29042290 */ /* 0x000fe2000fffe0ff */
[----:B------:R-:W-:-:S03]  /*1ef0*/  UMOV UR7, URZ ;  /* 0x000000ff00077c82 */ /* 0x000fc60008000000 */
[----:B------:R-:W-:Y:S02]  /*1f00*/  UIADD3 UR29, UPT, UPT, UR4, 0x1, URZ ;  /* 0x00000001041d7890 */ /* 0x000fe4000fffe0ff */
[----:B-123--:R-:W-:-:S12]  /*1f10*/  UIADD3 UR43, UPT, UPT, -UR4, URZ, URZ ;  /* 0x000000ff042b7290 */ /* 0x00efd8000fffe1ff */
.L_x_43:
[----:B------:R-:W-:Y:S01]  /*1f20*/  UISETP.NE.AND UP0, UPT, UR47, URZ, UPT ;  /* 0x000000ff2f00728c */ /* 0x000fe2000bf05270 */
[----:B------:R-:W1:Y:S08]  /*1f30*/  S2UR UR47, SR_CgaCtaId ;  /* 0x00000000002f79c3 */ /* 0x000e700000008800 */
[----:B------:R-:W-:Y:S05]  /*1f40*/  BRA.U UP0, `(.L_x_24) ;  /* 0x0000000100347547 */ /* 0x000fea000b800000 */
[----:B------:R-:W2:Y:S01]  /*1f50*/  S2R R0, SR_CgaCtaId ;  /* 0x0000000000007919 */ /* 0x000ea20000008800 */
[----:B------:R-:W-:-:S04]  /*1f60*/  MOV R2, 0x400 ;  /* 0x0000040000027802 */ /* 0x000fc80000000f00 */
[----:B--2---:R-:W-:Y:S02]  /*1f70*/  LEA R0, R0, R2, 0x18 ;  /* 0x0000000200007211 */ /* 0x004fe400078ec0ff */
[----:B------:R-:W-:-:S03]  /*1f80*/  SHF.L.U32 R2, R8, 0x1f, RZ ;  /* 0x0000001f08027819 */ /* 0x000fc600000006ff */
[----:B------:R-:W-:-:S04]  /*1f90*/  IMAD R0, R9, 0x8, R0 ;  /* 0x0000000809007824 */ /* 0x000fc800078e0200 */
[----:B------:R-:W2:Y:S02]  /*1fa0*/  SYNCS.PHASECHK.TRANS64.TRYWAIT P0, [R0+URZ+0x260], R2 ;  /* 0x00026002000075a7 */ /* 0x000ea400080011ff */
[----:B--2---:R-:W-:Y:S05]  /*1fb0*/  @!P0 BRA `(.L_x_25) ;  /* 0x0000007c00d08947 */ /* 0x004fea0003800000 */
.L_x_172:
[----:B------:R-:W-:Y:S01]  /*1fc0*/  VIADD R9, R9, 0x1 ;  /* 0x0000000109097836 */ /* 0x000fe20000000000 */
[----:B------:R2:W-:Y:S04]  /*1fd0*/  SYNCS.ARRIVE.TRANS64.A1T0 RZ, [R0+URZ+0x250], RZ ;  /* 0x000250ff00ff79a7 */ /* 0x0005e800081000ff */
[----:B------:R-:W-:-:S04]  /*1fe0*/  ISETP.NE.AND P0, PT, R9, 0x2, PT ;  /* 0x000000020900780c */ /* 0x000fc80003f05270 */
[----:B------:R-:W-:Y:S02]  /*1ff0*/  SEL R9, R9, RZ, P0 ;  /* 0x000000ff09097207 */ /* 0x000fe40000000000 */
[----:B--2---:R-:W-:-:S04]  /*2000*/  SEL R0, RZ, 0x1, P0 ;  /* 0x00000001ff007807 */ /* 0x004fc80000000000 */
[----:B------:R-:W-:-:S07]  /*2010*/  LOP3.LUT R8, R8, R0, RZ, 0x3c, !PT ;  /* 0x0000000008087212 */ /* 0x000fce00078e3cff */
.L_x_24:
[----:B------:R-:W-:Y:S01]  /*2020*/  UMOV UR6, 0x400 ;  /* 0x0000040000067882 */ /* 0x000fe20000000000 */
[----:B------:R-:W-:Y:S01]  /*2030*/  SHF.L.U32 R0, R12, 0x1f, RZ ;  /* 0x0000001f0c007819 */ /* 0x000fe200000006ff */
[----:B-1----:R-:W-:Y:S02]  /*2040*/  ULEA UR6, UR47, UR6, 0x18 ;  /* 0x000000062f067291 */ /* 0x002fe4000f8ec0ff */
[----:B------:R-:W-:Y:S02]  /*2050*/  UISETP.GE.U32.AND UP0, UPT, UR49, 0x3f, UPT ;  /* 0x0000003f3100788c */ /* 0x000fe4000bf06070 */
[----:B------:R-:W-:Y:S02]  /*2060*/  ULEA UR4, UR7, UR6, 0x3 ;  /* 0x0000000607047291 */ /* 0x000fe4000f8e18ff */
[----:B------:R-:W-:Y:S01]  /*2070*/  ULEA UR11, UR28, UR48, 0x7 ;  /* 0x000000301c0b7291 */ /* 0x000fe2000f8e38ff */
[----:B------:R-:W-:-:S06]  /*2080*/  UMOV UR13, URZ ;  /* 0x000000ff000d7c82 */ /* 0x000fcc0008000000 */
[----:B------:R1:W2:Y:S01]  /*2090*/  SYNCS.PHASECHK.TRANS64.TRYWAIT P0, [UR4+0xd0], R0 ;  /* 0x0000d000ff0075a7 */ /* 0x0002a20008001104 */
[----:B------:R-:W-:-:S04]  /*20a0*/  ULEA.HI UR4, UR20, UR20, URZ, 0x1 ;  /* 0x0000001414047291 */ /* 0x000fc8000f8f08ff */
[----:B------:R-:W-:-:S04]  /*20b0*/  USHF.L.U32 UR4, UR4, 0x6, URZ ;  /* 0x0000000604047899 */ /* 0x000fc800080006ff */
[----:B------:R-:W-:-:S04]  /*20c0*/  ULOP3.LUT UR35, UR4, 0xffffff80, URZ, 0xc0, !UPT ;  /* 0xffffff8004237892 */ /* 0x000fc8000f8ec0ff */
[----:B------:R-:W-:Y:S01]  /*20d0*/  UIADD3 UR35, UPT, UPT, UR44, UR35, URZ ;  /* 0x000000232c237290 */ /* 0x000fe2000fffe0ff */
[----:B------:R-:W-:Y:S11]  /*20e0*/  BRA.U !UP0, `(.L_x_26) ;  /* 0x0000000108d47547 */ /* 0x000ff6000b800000 */
[----:B------:R-:W-:Y:S01]  /*20f0*/  UMOV UR18, UR43 ;  /* 0x0000002b00127c82 */ /* 0x000fe20008000000 */
[----:B------:R-:W-:Y:S01]  /*2100*/  UMOV UR4, UR7 ;  /* 0x0000000700047c82 */ /* 0x000fe20008000000 */
[----:B------:R-:W-:-:S05]  /*2110*/  UMOV UR34, URZ ;  /* 0x000000ff00227c82 */ /* 0x000fca0008000000 */
.L_x_32:
[----:B------:R-:W-:Y:S01]  /*2120*/  ULEA UR33, UR4, UR6, 0x3 ;  /* 0x0000000604217291 */ /* 0x000fe2000f8e18ff */
[----:B------:R-:W-:Y:S01]  /*2130*/  @P3 MOV R2, 0x4000 ;  /* 0x0000400000023802 */ /* 0x000fe20000000f00 */
[----:B--2-4-:R-:W-:Y:S10]  /*2140*/  @P0 BRA `(.L_x_27) ;  /* 0x00000000000c0947 */ /* 0x014ff40003800000 */
[----:B------:R-:W-:-:S04]  /*2150*/  SHF.L.U32 R3, R12, 0x1f, RZ ;  /* 0x0000001f0c037819 */ /* 0x000fc800000006ff */
[----:B------:R-:W2:Y:S02]  /*2160*/  SYNCS.PHASECHK.TRANS64.TRYWAIT P0, [UR33+0xd0], R3 ;  /* 0x0000d003ff0075a7 */ /* 0x000ea40008001121 */
[----:B--2---:R-:W-:Y:S05]  /*2170*/  @!P0 BRA `(.L_x_28) ;  /* 0x0000007c00748947 */ /* 0x004fea0003800000 */
.L_x_27:
[----:B------:R2:W-:Y:S01]  /*2180*/  @P3 SYNCS.ARRIVE.TRANS64 RZ, [UR33], R2 ;  /* 0x00000002ffff39a7 */ /* 0x0005e20008000021 */
[----:B------:R-:W-:Y:S02]  /*2190*/  ULOP3.LUT UR5, UR25, 0x2, URZ, 0xfc, !UPT ;  /* 0x0000000219057892 */ /* 0x000fe4000f8efcff */
[----:B------:R-:W-:Y:S02]  /*21a0*/  UIADD3 UR18, UPT, UPT, UR18, 0x1, URZ ;  /* 0x0000000112127890 */ /* 0x000fe4000fffe0ff */
[----:B------:R-:W-:Y:S02]  /*21b0*/  UISETP.NE.AND UP0, UPT, UR5, 0x2, UPT ;  /* 0x000000020500788c */ /* 0x000fe4000bf05270 */
[----:B------:R-:W-:-:S07]  /*21c0*/  UISETP.NE.AND UP2, UPT, UR18, 0x1, UPT ;  /* 0x000000011200788c */ /* 0x000fce000bf45270 */
[----:B------:R-:W-:Y:S05]  /*21d0*/  BRA.U UP0, `(.L_x_29) ;  /* 0x0000000100047547 */ /* 0x000fea000b800000 */
[----:B------:R-:W-:Y:S05]  /*21e0*/  BPT.TRAP 0x1 ;  /* 0x000000040000795c */ /* 0x000fea0000300000 */
.L_x_29:
[----:B------:R-:W-:Y:S04]  /*21f0*/  BSSY.RECONVERGENT B0, `(.L_x_30) ;  /* 0x0000003000007945 */ /* 0x000fe80003800200 */
[----:B------:R-:W-:Y:S05]  /*2200*/  @!P2 BRA `(.L_x_31) ;  /* 0x000000000004a947 */ /* 0x000fea0003800000 */
[----:B------:R-:W-:Y:S05]  /*2210*/  BPT.TRAP 0x1 ;  /* 0x000000040000795c */ /* 0x000fea0000300000 */
.L_x_31:
[----:B------:R-:W-:Y:S05]  /*2220*/  BSYNC.RECONVERGENT B0 ;  /* 0x0000000000007941 */ /* 0x000fea0003800200 */
.L_x_30:
[----:B------:R-:W-:Y:S02]  /*2230*/  UIADD3 UR5, UPT, UPT, UR4, 0x1, URZ ;  /* 0x0000000104057890 */ /* 0x000fe4000fffe0ff */
[----:B------:R-:W-:Y:S02]  /*2240*/  USHF.L.U32 UR4, UR4, 0xb, URZ ;  /* 0x0000000b04047899 */ /* 0x000fe400080006ff */
[----:B------:R-:W-:Y:S02]  /*2250*/  UISETP.NE.AND UP0, UPT, UR5, 0x1a, UPT ;  /* 0x0000001a0500788c */ /* 0x000fe4000bf05270 */
[----:B------:R-:W-:Y:S02]  /*2260*/  ULOP3.LUT UR32, UR27, UR4, URZ, 0xfc, !UPT ;  /* 0x000000041b207292 */ /* 0x000fe4000f8efcff */
[----:B------:R-:W-:Y:S02]  /*2270*/  USEL UR8, URZ, 0x1, UP0 ;  /* 0x00000001ff087887 */ /* 0x000fe40008000000 */
[----:B------:R-:W-:-:S02]  /*2280*/  USEL UR7, UR5, URZ, UP0 ;  /* 0x000000ff05077287 */ /* 0x000fc40008000000 */
[----:B------:R-:W-:Y:S02]  /*2290*/  UIADD3 UR16, UP1, UPT, UR30, 0x80, URZ ;  /* 0x000000801e107890 */ /* 0x000fe4000ff3e0ff */
[----:B------:R-:W-:Y:S01]  /*22a0*/  ULEA UR5, UR7, UR6, 0x3 ;  /* 0x0000000607057291 */ /* 0x000fe2000f8e18ff */
[----:B------:R-:W-:Y:S01]  /*22b0*/  LOP3.LUT R12, R12, UR8, RZ, 0x3c, !PT ;  /* 0x000000080c0c7c12 */ /* 0x000fe2000f8e3cff */
[----:B------:R-:W-:Y:S02]  /*22c0*/  ULOP3.LUT UR8, UR26, UR4, URZ, 0xfc, !UPT ;  /* 0x000000041a087292 */ /* 0x000fe4000f8efcff */
[----:B------:R-:W-:Y:S01]  /*22d0*/  ULEA UR32, UR32, UR6, 0x1 ;  /* 0x0000000620207291 */ /* 0x000fe2000f8e08ff */
[----:B-1----:R-:W-:Y:S01]  /*22e0*/  SHF.L.U32 R0, R12, 0x1f, RZ ;  /* 0x0000001f0c007819 */ /* 0x002fe200000006ff */
[----:B------:R-:W-:Y:S02]  /*22f0*/  UIADD3 UR14, UP0, UPT, UR30, 0x180, URZ ;  /* 0x000001801e0e7890 */ /* 0x000fe4000ff1e0ff */
[----:B------:R-:W-:Y:S01]  /*2300*/  ULEA UR8, UR8, UR6, 0x1 ;  /* 0x0000000608087291 */ /* 0x000fe2000f8e08ff */
[----:B------:R3:W4:Y:S01]  /*2310*/  SYNCS.PHASECHK.TRANS64.TRYWAIT P0, [UR5+0xd0], R0 ;  /* 0x0000d000ff0075a7 */ /* 0x0007220008001105 */
[----:B------:R-:W-:-:S02]  /*2320*/  ULOP3.LUT UR33, UR33, 0xfefffff8, URZ, 0xc0, !UPT ;  /* 0xfefffff821217892 */ /* 0x000fc4000f8ec0ff */
[----:B------:R-:W-:Y:S02]  /*2330*/  UIADD3.X UR17, UPT, UPT, URZ, UR31, URZ, UP1, !UPT ;  /* 0x0000001fff117290 */ /* 0x000fe40008ffe4ff */
[----:B------:R-:W-:Y:S02]  /*2340*/  UIADD3 UR32, UPT, UPT, UR32, 0x4400, URZ ;  /* 0x0000440020207890 */ /* 0x000fe4000fffe0ff */
[----:B------:R-:W-:Y:S02]  /*2350*/  UPRMT UR5, URZ, 0x5410, UR24 ;  /* 0x00005410ff057896 */ /* 0x000fe40008000018 */
[----:B------:R-:W-:Y:S02]  /*2360*/  UIADD3 UR8, UPT, UPT, UR8, 0x1e400, URZ ;  /* 0x0001e40008087890 */ /* 0x000fe4000fffe0ff */
[----:B------:R-:W-:Y:S02]  /*2370*/  UIADD3.X UR15, UPT, UPT, URZ, UR31, URZ, UP0, !UPT ;  /* 0x0000001fff0f7290 */ /* 0x000fe400087fe4ff */
[----:B------:R-:W-:Y:S01]  /*2380*/  UPRMT UR4, URZ, 0x5410, UR21 ;  /* 0x00005410ff047896 */ /* 0x000fe20008000015 */
[----:B------:R-:W-:Y:S01]  /*2390*/  UMOV UR22, 0x0 ;  /* 0x0000000000167882 */ /* 0x000fe20000000000 */
[----:B------:R-:W-:Y:S01]  /*23a0*/  UMOV UR23, 0x10000000 ;  /* 0x1000000000177882 */ /* 0x000fe20000000000 */
[----:B------:R-:W-:Y:S01]  /*23b0*/  UMOV UR10, UR34 ;  /* 0x00000022000a7c82 */ /* 0x000fe20008000000 */
[----:B------:R-:W-:Y:S01]  /*23c0*/  UMOV UR12, UR36 ;  /* 0x00000024000c7c82 */ /* 0x000fe20008000000 */
[----:B------:R-:W-:Y:S01]  /*23d0*/  UMOV UR9, UR33 ;  /* 0x0000002100097c82 */ /* 0x000fe20008000000 */
[----:B------:R1:W-:Y:S01]  /*23e0*/  UTMALDG.3D.MULTICAST.2CTA [UR32], [UR16], UR5, desc[UR22] ;  /* 0x00001620100073b4 */ /* 0x0003e20008211805 */
[----:B------:R-:W-:-:S02]  /*23f0*/  UMOV UR13, UR29 ;  /* 0x0000001d000d7c82 */ /* 0x000fc40008000000 */
[----:B------:R2:W-:Y:S01]  /*2400*/  UTMALDG.3D.MULTICAST.2CTA [UR8], [UR14], UR4, desc[UR22] ;  /* 0x000016080e0073b4 */ /* 0x0005e20008211804 */
[----:B-1----:R-:W-:Y:S01]  /*2410*/  UIADD3 UR34, UPT, UPT, UR34, 0x20, URZ ;  /* 0x0000002022227890 */ /* 0x002fe2000fffe0ff */
[----:B--2---:R-:W-:Y:S01]  /*2420*/  UMOV UR4, UR7 ;  /* 0x0000000700047c82 */ /* 0x004fe20008000000 */
[----:B---3--:R-:W-:Y:S10]  /*2430*/  BRA.U UP2, `(.L_x_32) ;  /* 0xfffffffd02387547 */ /* 0x008ff4000b83ffff */
.L_x_26:
[----:B------:R-:W-:Y:S01]  /*2440*/  ULEA UR4, UR7, UR6, 0x3 ;  /* 0x0000000607047291 */ /* 0x000fe2000f8e18ff */
[----:B-1----:R-:W-:Y:S01]  /*2450*/  SHF.L.U32 R0, R12, 0x1f, RZ ;  /* 0x0000001f0c007819 */ /* 0x002fe200000006ff */
[----:B------:R-:W-:Y:S01]  /*2460*/  @!P1 SYNCS.ARRIVE.TRANS64.A1T0 RZ, [UR6+0x1e8], RZ ;  /* 0x0001e8ffffff99a7 */ /* 0x000fe20008100006 */
[----:B------:R-:W-:-:S06]  /*2470*/  UISETP.GT.AND UP0, UPT, UR42, UR41, UPT ;  /* 0x000000292a00728c */ /* 0x000fcc000bf04270 */
[----:B--2-4-:R1:W2:Y:S03]  /*2480*/  SYNCS.PHASECHK.TRANS64.TRYWAIT P0, [UR4+0xd0], R0 ;  /* 0x0000d000ff0075a7 */ /* 0x0142a60008001104 */
[----:B------:R-:W-:Y:S05]  /*2490*/  BRA.U !UP0, `(.L_x_33) ;  /* 0x0000000108d47547 */ /* 0x000fea000b800000 */
[----:B------:R-:W-:Y:S01]  /*24a0*/  UIADD3 UR28, UPT, UPT, UR46, UR13, URZ ;  /* 0x0000000d2e1c7290 */ /* 0x000fe2000fffe0ff */
[----:B------:R-:W-:-:S11]  /*24b0*/  UMOV UR4, UR7 ;  /* 0x0000000700047c82 */ /* 0x000fd60008000000 */
.L_x_39:
[----:B------:R-:W-:Y:S01]  /*24c0*/  ULEA UR17, UR4, UR6, 0x3 ;  /* 0x0000000604117291 */ /* 0x000fe2000f8e18ff */
[----:B--2---:R-:W-:Y:S01]  /*24d0*/  @P3 MOV R2, 0x4000 ;  /* 0x0000400000023802 */ /* 0x004fe20000000f00 */
[----:B--2-4-:R-:W-:Y:S10]  /*24e0*/  @P0 BRA `(.L_x_34) ;  /* 0x00000000000c0947 */ /* 0x014ff40003800000 */
[----:B------:R-:W-:-:S04]  /*24f0*/  SHF.L.U32 R3, R12, 0x1f, RZ ;  /* 0x0000001f0c037819 */ /* 0x000fc800000006ff */
[----:B------:R-:W2:Y:S02]  /*2500*/  SYNCS.PHASECHK.TRANS64.TRYWAIT P0, [UR17+0xd0], R3 ;  /* 0x0000d003ff0075a7 */ /* 0x000ea40008001111 */
[----:B--2---:R-:W-:Y:S05]  /*2510*/  @!P0 BRA `(.L_x_35) ;  /* 0x0000007800a48947 */ /* 0x004fea0003800000 */
.L_x_34:
[----:B------:R2:W-:Y:S01]  /*2520*/  @P3 SYNCS.ARRIVE.TRANS64 RZ, [UR17], R2 ;  /* 0x00000002ffff39a7 */ /* 0x0005e20008000011 */
[----:B------:R-:W-:-:S04]  /*2530*/  ULOP3.LUT UR5, UR25, 0x2, URZ, 0xfc, !UPT ;  /* 0x0000000219057892 */ /* 0x000fc8000f8efcff */
[----:B------:R-:W-:-:S09]  /*2540*/  UISETP.NE.AND UP0, UPT, UR5, 0x2, UPT ;  /* 0x000000020500788c */ /* 0x000fd2000bf05270 */
[----:B------:R-:W-:Y:S05]  /*2550*/  BRA.U UP0, `(.L_x_36) ;  /* 0x0000000100047547 */ /* 0x000fea000b800000 */
[----:B------:R-:W-:Y:S05]  /*2560*/  BPT.TRAP 0x1 ;  /* 0x000000040000795c */ /* 0x000fea0000300000 */
.L_x_36:
[----:B------:R-:W-:Y:S04]  /*2570*/  BSSY.RECONVERGENT B0, `(.L_x_37) ;  /* 0x0000003000007945 */ /* 0x000fe80003800200 */
[----:B------:R-:W-:Y:S05]  /*2580*/  @!P2 BRA `(.L_x_38) ;  /* 0x000000000004a947 */ /* 0x000fea0003800000 */
[----:B------:R-:W-:Y:S05]  /*2590*/  BPT.TRAP 0x1 ;  /* 0x000000040000795c */ /* 0x000fea0000300000 */
.L_x_38:
[----:B------:R-:W-:Y:S05]  /*25a0*/  BSYNC.RECONVERGENT B0 ;  /* 0x0000000000007941 */ /* 0x000fea0003800200 */
.L_x_37:
[----:B------:R-:W-:Y:S02]  /*25b0*/  UIADD3 UR5, UPT, UPT, UR4, 0x1, URZ ;  /* 0x0000000104057890 */ /* 0x000fe4000fffe0ff */
[----:B------:R-:W-:Y:S02]  /*25c0*/  USHF.L.U32 UR4, UR4, 0xb, URZ ;  /* 0x0000000b04047899 */ /* 0x000fe400080006ff */
[----:B------:R-:W-:Y:S02]  /*25d0*/  UISETP.NE.AND UP0, UPT, UR5, 0x1a, UPT ;  /* 0x0000001a0500788c */ /* 0x000fe4000bf05270 */
[----:B------:R-:W-:Y:S02]  /*25e0*/  USHF.L.U32 UR18, UR13, 0x5, URZ ;  /* 0x000000050d127899 */ /* 0x000fe400080006ff */
[----:B------:R-:W-:Y:S02]  /*25f0*/  USEL UR8, URZ, 0x1, UP0 ;  /* 0x00000001ff087887 */ /* 0x000fe40008000000 */
[----:B------:R-:W-:-:S02]  /*2600*/  USEL UR7, UR5, URZ, UP0 ;  /* 0x000000ff05077287 */ /* 0x000fc40008000000 */
[----:B------:R-:W-:Y:S02]  /*2610*/  UIADD3 UR22, UP0, UPT, UR30, 0x180, URZ ;  /* 0x000001801e167890 */ /* 0x000fe4000ff1e0ff */
[----:B------:R-:W-:Y:S01]  /*2620*/  ULEA UR5, UR7, UR6, 0x3 ;  /* 0x0000000607057291 */ /* 0x000fe2000f8e18ff */
[----:B------:R-:W-:Y:S01]  /*2630*/  LOP3.LUT R12, R12, UR8, RZ, 0x3c, !PT ;  /* 0x000000080c0c7c12 */ /* 0x000fe2000f8e3cff */
[----:B------:R-:W-:Y:S02]  /*2640*/  UIADD3 UR13, UPT, UPT, UR13, 0x1, URZ ;  /* 0x000000010d0d7890 */ /* 0x000fe4000fffe0ff */
[----:B------:R-:W-:Y:S01]  /*2650*/  UIADD3 UR14, UP1, UPT, UR30, 0x80, URZ ;  /* 0x000000801e0e7890 */ /* 0x000fe2000ff3e0ff */
[----:B-1----:R-:W-:Y:S01]  /*2660*/  SHF.L.U32 R0, R12, 0x1f, RZ ;  /* 0x0000001f0c007819 */ /* 0x002fe200000006ff */
[----:B------:R-:W-:Y:S02]  /*2670*/  UIADD3.X UR23, UPT, UPT, URZ, UR31, URZ, UP0, !UPT ;  /* 0x0000001fff177290 */ /* 0x000fe400087fe4ff */
[----:B------:R-:W-:Y:S01]  /*2680*/  UISETP.NE.AND UP0, UPT, UR13, UR28, UPT ;  /* 0x0000001c0d00728c */ /* 0x000fe2000bf05270 */
[----:B------:R3:W4:Y:S01]  /*2690*/  SYNCS.PHASECHK.TRANS64.TRYWAIT P0, [UR5+0xd0], R0 ;  /* 0x0000d000ff0075a7 */ /* 0x0007220008001105 */
[----:B------:R-:W-:-:S02]  /*26a0*/  ULOP3.LUT UR5, UR27, UR4, URZ, 0xfc, !UPT ;  /* 0x000000041b057292 */ /* 0x000fc4000f8efcff */
[----:B------:R-:W-:Y:S02]  /*26b0*/  ULOP3.LUT UR4, UR26, UR4, URZ, 0xfc, !UPT ;  /* 0x000000041a047292 */ /* 0x000fe4000f8efcff */
[----:B------:R-:W-:Y:S02]  /*26c0*/  ULEA UR5, UR5, UR6, 0x1 ;  /* 0x0000000605057291 */ /* 0x000fe4000f8e08ff */
[----:B------:R-:W-:Y:S02]  /*26d0*/  ULEA UR4, UR4, UR6, 0x1 ;  /* 0x0000000604047291 */ /* 0x000fe4000f8e08ff */
[----:B------:R-:W-:Y:S02]  /*26e0*/  UIADD3 UR16, UPT, UPT, UR5, 0x4400, URZ ;  /* 0x0000440005107890 */ /* 0x000fe4000fffe0ff */
[----:B------:R-:W-:Y:S02]  /*26f0*/  ULOP3.LUT UR17, UR17, 0xfefffff8, URZ, 0xc0, !UPT ;  /* 0xfefffff811117892 */ /* 0x000fe4000f8ec0ff */
[----:B------:R-:W-:-:S02]  /*2700*/  UIADD3.X UR15, UPT, UPT, URZ, UR31, URZ, UP1, !UPT ;  /* 0x0000001fff0f7290 */ /* 0x000fc40008ffe4ff */
[----:B------:R-:W-:Y:S02]  /*2710*/  UPRMT UR5, URZ, 0x5410, UR24 ;  /* 0x00005410ff057896 */ /* 0x000fe40008000018 */
[----:B------:R-:W-:Y:S02]  /*2720*/  UIADD3 UR8, UPT, UPT, UR4, 0x1e400, URZ ;  /* 0x0001e40004087890 */ /* 0x000fe4000fffe0ff */
[----:B------:R-:W-:Y:S01]  /*2730*/  UPRMT UR4, URZ, 0x5410, UR21 ;  /* 0x00005410ff047896 */ /* 0x000fe20008000015 */
[----:B------:R-:W-:Y:S01]  /*2740*/  UMOV UR32, 0x0 ;  /* 0x0000000000207882 */ /* 0x000fe20000000000 */
[----:B------:R-:W-:Y:S01]  /*2750*/  UMOV UR33, 0x10000000 ;  /* 0x1000000000217882 */ /* 0x000fe20000000000 */
[----:B------:R-:W-:Y:S01]  /*2760*/  UMOV UR19, UR35 ;  /* 0x0000002300137c82 */ /* 0x000fe20008000000 */
[----:B------:R-:W-:Y:S01]  /*2770*/  UMOV UR20, UR36 ;  /* 0x0000002400147c82 */ /* 0x000fe20008000000 */
[----:B------:R-:W-:Y:S01]  /*2780*/  UMOV UR12, UR36 ;  /* 0x00000024000c7c82 */ /* 0x000fe20008000000 */
[----:B------:R-:W-:Y:S01]  /*2790*/  UMOV UR9, UR17 ;  /* 0x0000001100097c82 */ /* 0x000fe20008000000 */
[----:B------:R-:W-:Y:S01]  /*27a0*/  UMOV UR10, UR18 ;  /* 0x00000012000a7c82 */ /* 0x000fe20008000000 */
[----:B------:R-:W-:Y:S01]  /*27b0*/  UTMALDG.3D.MULTICAST.2CTA [UR16], [UR14], UR5, desc[UR32] ;  /* 0x000020100e0073b4 */ /* 0x000fe20008211805 */
[----:B------:R1:W-:Y:S02]  /*27c0*/  UTMALDG.3D.MULTICAST.2CTA [UR8], [UR22], UR4, desc[UR32] ;  /* 0x00002008160073b4 */ /* 0x0003e40008211804 */
[----:B-1----:R-:W-:Y:S01]  /*27d0*/  UMOV UR4, UR7 ;  /* 0x0000000700047c82 */ /* 0x002fe20008000000 */
[----:B---3--:R-:W-:Y:S05]  /*27e0*/  BRA.U UP0, `(.L_x_39) ;  /* 0xfffffffd00347547 */ /* 0x008fea000b83ffff */
.L_x_33:
[C---:B------:R-:W-:Y:S01]  /*27f0*/  LEA R3, R11.reuse, UR6, 0x3 ;  /* 0x000000060b037c11 */ /* 0x040fe2000f8e18ff */
[----:B------:R-:W-:Y:S01]  /*2800*/  NOP ;  /* 0x0000000000007918 */ /* 0x000fe20000000000 */
[----:B-1----:R-:W-:Y:S02]  /*2810*/  SHF.L.U32 R0, R10, 0x1f, RZ ;  /* 0x0000001f0a007819 */ /* 0x002fe400000006ff */
[----:B------:R-:W-:Y:S02]  /*2820*/  LEA R4, R11, UR6, 0x4 ;  /* 0x000000060b047c11 */ /* 0x000fe4000f8e20ff */
[----:B--2-4-:R-:W1:Y:S02]  /*2830*/  SYNCS.PHASECHK.TRANS64.TRYWAIT P0, [R3+URZ+0x1f0], R0 ;  /* 0x0001f000030075a7 */ /* 0x014e6400080011ff */
[----:B-1----:R-:W-:Y:S05]  /*2840*/  @!P0 BRA `(.L_x_40) ;  /* 0x0000007400f08947 */ /* 0x002fea0003800000 */
.L_x_175:
[----:B------:R-:W2:Y:S01]  /*2850*/  LDS.128 R4, [R4+0x280] ;  /* 0x0002800004047984 */ /* 0x000ea20000000c00 */
[----:B------:R-:W-:Y:S01]  /*2860*/  UISETP.GE.AND UP0, UPT, UR45, 0x1, UPT ;  /* 0x000000012d00788c */ /* 0x000fe2000bf06270 */
[----:B------:R-:W-:Y:S01]  /*2870*/  @!PT LDS RZ, [RZ] ;  /* 0x00000000fffff984 */ /* 0x000fe20000000800 */
[----:B------:R-:W-:Y:S01]  /*2880*/  @!PT LDS RZ, [RZ] ;  /* 0x00000000fffff984 */ /* 0x000fe20000000800 */
[----:B------:R-:W-:Y:S01]  /*2890*/  @!PT LDS RZ, [RZ] ;  /* 0x00000000fffff984 */ /* 0x000fe20000000800 */
[----:B------:R-:W-:Y:S01]  /*28a0*/  @!PT LDS RZ, [RZ] ;  /* 0x00000000fffff984 */ /* 0x000fe20000000800 */
[----:B------:R3:W-:Y:S06]  /*28b0*/  MEMBAR.ALL.CTA ;  /* 0x0000000000007992 */ /* 0x0007ec0000008000 */
[----:B---3--:R-:W3:Y:S01]  /*28c0*/  FENCE.VIEW.ASYNC.S ;  /* 0x00000000000073c6 */ /* 0x008ee20000000000 */
[----:B--2---:R-:W-:-:S13]  /*28d0*/  LOP3.LUT P0, RZ, R6, 0x1, RZ, 0xc0, !PT ;  /* 0x0000000106ff7812 */ /* 0x004fda000780c0ff */
[----:B---3--:R-:W-:Y:S01]  /*28e0*/  VOTEU.ANY UP1, P0 ;  /* 0x0000000000ff7886 */ /* 0x008fe20000020100 */
[----:B------:R-:W-:-:S13]  /*28f0*/  PLOP3.LUT P0, PT, PT, PT, UP1, 0x80, 0x8 ;  /* 0x000000000008781c */ /* 0x000fda0003f0f018 */
[----:B-1----:R-:W-:Y:S02]  /*2900*/  @P0 LOP3.LUT R0, R5, 0xffff, RZ, 0xc0, !PT ;  /* 0x0000ffff05000812 */ /* 0x002fe400078ec0ff */
[----:B------:R-:W-:Y:S02]  /*2910*/  @P0 MOV R2, R4 ;  /* 0x0000000400020202 */ /* 0x000fe40000000f00 */
[----:B------:R-:W-:Y:S01]  /*2920*/  @P0 R2UR UR5, R0 ;  /* 0x00000000000502ca */ /* 0x000fe200000e0000 */
[----:B------:R-:W-:Y:S01]  /*2930*/  VIADD R0, R3, 0x200 ;  /* 0x0000020003007836 */ /* 0x000fe20000000000 */
[----:B------:R-:W-:Y:S02]  /*2940*/  @P0 SHF.R.U32.HI R4, RZ, 0x10, R5 ;  /* 0x00000010ff040819 */ /* 0x000fe40000011605 */
[----:B------:R-:W-:Y:S02]  /*2950*/  @P0 R2UR UR8, R2 ;  /* 0x00000000020802ca */ /* 0x000fe400000e0000 */
[----:B------:R-:W-:-:S02]  /*2960*/  PRMT R0, RZ, 0x654, R0 ;  /* 0x00000654ff007816 */ /* 0x000fc40000000000 */
[----:B------:R-:W-:Y:S02]  /*2970*/  @P0 R2UR UR4, R4 ;  /* 0x00000000040402ca */ /* 0x000fe400000e0000 */
[----:B------:R1:W-:Y:S03]  /*2980*/  SYNCS.ARRIVE.TRANS64.RED.A1T0 RZ, [R0+URZ], RZ ;  /* 0x000000ff00ff79a7 */ /* 0x0003e600081004ff */
[----:B------:R-:W-:-:S04]  /*2990*/  @UP1 UMOV UR37, UR5 ;  /* 0x0000000500251c82 */ /* 0x000fc80008000000 */
[----:B------:R-:W-:-:S04]  /*29a0*/  @UP1 UMOV UR38, UR8 ;  /* 0x0000000800261c82 */ /* 0x000fc80008000000 */
[----:B------:R-:W-:Y:S01]  /*29b0*/  @UP1 UMOV UR36, UR4 ;  /* 0x0000000400241c82 */ /* 0x000fe20008000000 */
[----:B------:R-:W-:Y:S05]  /*29c0*/  BRA.U !UP0, `(.L_x_41) ;  /* 0x0000000108d47547 */ /* 0x000fea000b800000 */
[----:B------:R-:W2:Y:S01]  /*29d0*/  LDCU.128 UR12, c[0x0][0xb10] ;  /* 0x00016200ff0c77ac */ /* 0x000ea20008000c00 */
[----:B------:R-:W3:Y:S01]  /*29e0*/  LDCU UR28, c[0x0][0xb20] ;  /* 0x00016400ff1c77ac */ /* 0x000ee20008000800 */
[----:B------:R-:W4:Y:S01]  /*29f0*/  LDCU UR20, c[0x0][0xb0c] ;  /* 0x00016180ff1477ac */ /* 0x000f220008000800 */
[----:B------:R-:W1:Y:S01]  /*2a00*/  LDCU.64 UR10, c[0x0][0xb28] ;  /* 0x00016500ff0a77ac */ /* 0x000e620008000a00 */
[----:B------:R-:W-:Y:S02]  /*2a10*/  UISETP.NE.AND UP3, UPT, UR45, 0x1, UPT ;  /* 0x000000012d00788c */ /* 0x000fe4000bf65270 */
[----:B--2---:R-:W-:Y:S02]  /*2a20*/  UIMAD.WIDE.U32 UR8, UR39, UR15, URZ ;  /* 0x0000000f270872a5 */ /* 0x004fe4000f8e00ff */
[----:B------:R-:W-:Y:S02]  /*2a30*/  UIMAD.WIDE.U32 UR4, UR40, UR12, URZ ;  /* 0x0000000c280472a5 */ /* 0x000fe4000f8e00ff */
[----:B------:R-:W-:-:S02]  /*2a40*/  UISETP.NE.AND UP0, UPT, UR14, 0x1, UPT ;  /* 0x000000010e00788c */ /* 0x000fc4000bf05270 */
[----:B------:R-:W-:Y:S01]  /*2a50*/  UIMAD.WIDE.U32 UR22, UR37, UR15, URZ ;  /* 0x0000000f251672a5 */ /* 0x000fe2000f8e00ff */
[----:B------:R-:W-:Y:S02]  /*2a60*/  UMOV UR8, UR9 ;  /* 0x0000000900087c82 */ /* 0x000fe40008000000 */
[----:B------:R-:W-:Y:S01]  /*2a70*/  UMOV UR4, UR5 ;  /* 0x0000000500047c82 */ /* 0x000fe20008000000 */
[----:B---3--:R-:W-:Y:S02]  /*2a80*/  USHF.R.U32.HI UR8, URZ, UR28, UR8 ;  /* 0x0000001cff087299 */ /* 0x008fe40008011608 */
[----:B----4-:R-:W-:Y:S02]  /*2a90*/  UISETP.NE.AND UP2, UPT, UR20, 0x1, UPT ;  /* 0x000000011400788c */ /* 0x010fe4000bf45270 */
[----:B------:R-:W-:Y:S02]  /*2aa0*/  USHF.R.U32.HI UR4, URZ, UR13, UR4 ;  /* 0x0000000dff047299 */ /* 0x000fe40008011604 */
[----:B------:R-:W-:-:S02]  /*2ab0*/  USEL UR5, UR39, UR8, !UP0 ;  /* 0x0000000827057287 */ /* 0x000fc4000c000000 */
[----:B------:R-:W-:Y:S02]  /*2ac0*/  USEL UR8, UR40, UR4, !UP2 ;  /* 0x0000000428087287 */ /* 0x000fe4000d000000 */
[----:B-1----:R-:W-:Y:S01]  /*2ad0*/  UIMAD.WIDE.U32 UR16, UR5, UR10, URZ ;  /* 0x0000000a051072a5 */ /* 0x002fe2000f8e00ff */
[----:B------:R-:W-:Y:S01]  /*2ae0*/  UMOV UR4, UR23 ;  /* 0x0000001700047c82 */ /* 0x000fe20008000000 */
[----:B------:R-:W-:Y:S02]  /*2af0*/  UIMAD.WIDE.U32 UR18, UR38, UR12, URZ ;  /* 0x0000000c261272a5 */ /* 0x000fe4000f8e00ff */
[----:B------:R-:W-:-:S03]  /*2b00*/  UIMAD.WIDE.U32 UR22, UR8, UR10, URZ ;  /* 0x0000000a081672a5 */ /* 0x000fc6000f8e00ff */
[----:B------:R-:W-:Y:S01]  /*2b10*/  UMOV UR16, UR17 ;  /* 0x0000001100107c82 */ /* 0x000fe20008000000 */
[----:B------:R-:W-:Y:S02]  /*2b20*/  USHF.R.U32.HI UR4, URZ, UR28, UR4 ;  /* 0x0000001cff047299 */ /* 0x000fe40008011604 */
[----:B------:R-:W-:Y:S01]  /*2b30*/  @UP3 USHF.R.U32.HI UR5, URZ, UR11, UR16 ;  /* 0x0000000bff053299 */ /* 0x000fe20008011610 */
[----:B------:R-:W-:Y:S01]  /*2b40*/  UMOV UR18, UR19 ;  /* 0x0000001300127c82 */ /* 0x000fe20008000000 */
[----:B------:R-:W-:Y:S01]  /*2b50*/  UMOV UR22, UR23 ;  /* 0x0000001700167c82 */ /* 0x000fe20008000000 */
[----:B------:R-:W-:Y:S02]  /*2b60*/  USHF.R.U32.HI UR13, URZ, UR13, UR18 ;  /* 0x0000000dff0d7299 */ /* 0x000fe40008011612 */
[----:B------:R-:W-:Y:S02]  /*2b70*/  USEL UR4, UR37, UR4, !UP0 ;  /* 0x0000000425047287 */ /* 0x000fe4000c000000 */
[----:B------:R-:W-:-:S02]  /*2b80*/  @UP3 USHF.R.U32.HI UR8, URZ, UR11, UR22 ;  /* 0x0000000bff083299 */ /* 0x000fc40008011616 */
[----:B------:R-:W-:Y:S02]  /*2b90*/  UIMAD UR9, UR45, UR5, URZ ;  /* 0x000000052d0972a4 */ /* 0x000fe4000f8e02ff */
[----:B------:R-:W-:Y:S02]  /*2ba0*/  USEL UR5, UR38, UR13, !UP2 ;  /* 0x0000000d26057287 */ /* 0x000fe4000d000000 */
[----:B------:R-:W-:Y:S02]  /*2bb0*/  UIMAD UR12, UR45, UR8, URZ ;  /* 0x000000082d0c72a4 */ /* 0x000fe4000f8e02ff */
[----:B------:R-:W-:Y:S02]  /*2bc0*/  UISETP.GE.AND UP0, UPT, UR4, UR9, UPT ;  /* 0x000000090400728c */ /* 0x000fe4000bf06270 */
[----:B------:R-:W-:Y:S02]  /*2bd0*/  UIMAD.WIDE.U32 UR16, UR4, UR10, URZ ;  /* 0x0000000a041072a5 */ /* 0x000fe4000f8e00ff */
[----:B------:R-:W-:-:S02]  /*2be0*/  UISETP.GE.OR UP0, UPT, UR5, UR12, UP0 ;  /* 0x0000000c0500728c */ /* 0x000fc40008706670 */
        /* <DEDUP_REMOVED lines=19> */
.L_x_41:
[----:B------:R-:W2:Y:S02]  /*2d20*/  LDCU UR4, c[0x0][0xb30] ;  /* 0x00016600ff0477ac */ /* 0x000ea40008000800 */
[----:B--2---:R-:W-:-:S09]  /*2d30*/  UISETP.NE.AND UP0, UPT, UR4, 0x1, UPT ;  /* 0x000000010400788c */ /* 0x004fd2000bf05270 */
[----:B------:R-:W-:Y:S05]  /*2d40*/  BRA.U UP0, `(.L_x_42) ;  /* 0x0000000100447547 */ /* 0x000fea000b800000 */
[----:B------:R-:W2:Y:S01]  /*2d50*/  LDCU.128 UR12, c[0x0][0xb10] ;  /* 0x00016200ff0c77ac */ /* 0x000ea20008000c00 */
[----:B------:R-:W3:Y:S01]  /*2d60*/  LDCU UR10, c[0x0][0xb0c] ;  /* 0x00016180ff0a77ac */ /* 0x000ee20008000800 */
[----:B------:R-:W4:Y:S01]  /*2d70*/  LDCU UR11, c[0x0][0xb20] ;  /* 0x00016400ff0b77ac */ /* 0x000f220008000800 */
[----:B--2---:R-:W-:Y:S02]  /*2d80*/  UIMAD.WIDE.U32 UR8, UR38, UR12, URZ ;  /* 0x0000000c260872a5 */ /* 0x004fe4000f8e00ff */
[----:B------:R-:W-:Y:S02]  /*2d90*/  UIMAD.WIDE.U32 UR4, UR37, UR15, URZ ;  /* 0x0000000f250472a5 */ /* 0x000fe4000f8e00ff */
[----:B---3--:R-:W-:Y:S02]  /*2da0*/  UISETP.NE.AND UP2, UPT, UR10, 0x1, UPT ;  /* 0x000000010a00788c */ /* 0x008fe4000bf45270 */
[----:B------:R-:W-:Y:S01]  /*2db0*/  UISETP.NE.AND UP0, UPT, UR14, 0x1, UPT ;  /* 0x000000010e00788c */ /* 0x000fe2000bf05270 */
[----:B------:R-:W-:-:S02]  /*2dc0*/  UMOV UR8, UR9 ;  /* 0x0000000900087c82 */ /* 0x000fc40008000000 */
[----:B------:R-:W-:Y:S01]  /*2dd0*/  UMOV UR4, UR5 ;  /* 0x0000000500047c82 */ /* 0x000fe20008000000 */
[----:B------:R-:W-:Y:S02]  /*2de0*/  USHF.R.U32.HI UR13, URZ, UR13, UR8 ;  /* 0x0000000dff0d7299 */ /* 0x000fe40008011608 */
[----:B----4-:R-:W-:Y:S02]  /*2df0*/  USHF.R.U32.HI UR4, URZ, UR11, UR4 ;  /* 0x0000000bff047299 */ /* 0x010fe40008011604 */
[----:B------:R-:W-:Y:S02]  /*2e00*/  USEL UR5, UR38, UR13, !UP2 ;  /* 0x0000000d26057287 */ /* 0x000fe4000d000000 */
[----:B------:R-:W-:-:S04]  /*2e10*/  USEL UR4, UR37, UR4, !UP0 ;  /* 0x0000000425047287 */ /* 0x000fc8000c000000 */
[----:B------:R-:W-:Y:S02]  /*2e20*/  UIADD3 UR8, UPT, UPT, UR5, -UR4, URZ ;  /* 0x8000000405087290 */ /* 0x000fe4000fffe0ff */
[----:B------:R-:W-:Y:S02]  /*2e30*/  UIADD3 UR4, UPT, UPT, -UR5, UR4, URZ ;  /* 0x0000000405047290 */ /* 0x000fe4000fffe1ff */
[----:B------:R-:W-:Y:S02]  /*2e40*/  UIMAD UR37, UR8, UR14, UR37 ;  /* 0x0000000e082572a4 */ /* 0x000fe4000f8e0225 */
[----:B------:R-:W-:-:S12]  /*2e50*/  UIMAD UR38, UR4, UR10, UR38 ;  /* 0x0000000a042672a4 */ /* 0x000fd8000f8e0226 */
.L_x_42:
[----:B------:R-:W-:Y:S01]  /*2e60*/  VIADD R11, R11, 0x1 ;  /* 0x000000010b0b7836 */ /* 0x000fe20000000000 */
[----:B------:R-:W-:Y:S01]  /*2e70*/  R2UR UR4, R52 ;  /* 0x00000000340472ca */ /* 0x000fe200000e0000 */
[----:B------:R-:W-:Y:S01]  /*2e80*/  UIADD3 UR20, UPT, UPT, UR38, UR63, URZ ;  /* 0x0000003f26147290 */ /* 0x000fe2000fffe0ff */
[----:B------:R-:W-:Y:S02]  /*2e90*/  PLOP3.LUT P1, PT, PT, PT, PT, 0x80, 0x8 ;  /* 0x000000000008781c */ /* 0x000fe40003f2f070 */
[----:B------:R-:W-:-:S04]  /*2ea0*/  ISETP.NE.AND P0, PT, R11, 0x2, PT ;  /* 0x000000020b00780c */ /* 0x000fc80003f05270 */
[----:B-1----:R-:W-:Y:S02]  /*2eb0*/  SEL R0, RZ, 0x1, P0 ;  /* 0x00000001ff007807 */ /* 0x002fe40000000000 */
[----:B------:R-:W-:Y:S02]  /*2ec0*/  SEL R11, R11, RZ, P0 ;  /* 0x000000ff0b0b7207 */ /* 0x000fe40000000000 */
[----:B------:R-:W-:Y:S01]  /*2ed0*/  LOP3.LUT R10, R10, R0, RZ, 0x3c, !PT ;  /* 0x000000000a0a7212 */ /* 0x000fe200078e3cff */
[----:B------:R-:W-:Y:S01]  /*2ee0*/  UIADD3 UR28, UPT, UPT, UR37, UR4, URZ ;  /* 0x00000004251c7290 */ /* 0x000fe2000fffe0ff */
[----:B------:R-:W-:Y:S11]  /*2ef0*/  BRA.U UP1, `(.L_x_43) ;  /* 0xfffffff101087547 */ /* 0x000ff6000b83ffff */
[----:B------:R-:W-:Y:S01]  /*2f00*/  UIADD3 UR8, UPT, UPT, UR6, 0xd0, URZ ;  /* 0x000000d006087890 */ /* 0x000fe2000fffe0ff */
[----:B------:R-:W-:-:S03]  /*2f10*/  SHF.L.U32 R2, R12, 0x1f, RZ ;  /* 0x0000001f0c027819 */ /* 0x000fc600000006ff */
[----:B------:R-:W-:-:S09]  /*2f20*/  ULEA UR4, UR7, UR8, 0x3 ;  /* 0x0000000807047291 */ /* 0x000fd2000f8e18ff */
[----:B------:R-:W1:Y:S02]  /*2f30*/  SYNCS.PHASECHK.TRANS64.TRYWAIT P0, [UR4], R2 ;  /* 0x00000002ff0075a7 */ /* 0x000e640008001104 */
[----:B-1----:R-:W-:Y:S05]  /*2f40*/  @!P0 BRA `(.L_x_44) ;  /* 0x0000007000448947 */ /* 0x002fea0003800000 */
.L_x_177:
[----:B------:R-:W-:-:S04]  /*2f50*/  UIADD3 UR4, UPT, UPT, UR7, 0x1, URZ ;  /* 0x0000000107047890 */ /* 0x000fc8000fffe0ff */
[----:B------:R-:W-:-:S04]  /*2f60*/  UISETP.NE.AND UP0, UPT, UR4, 0x1a, UPT ;  /* 0x0000001a0400788c */ /* 0x000fc8000bf05270 */
[----:B------:R-:W-:Y:S02]  /*2f70*/  USEL UR6, URZ, 0x1, UP0 ;  /* 0x00000001ff067887 */ /* 0x000fe40008000000 */
[----:B------:R-:W-:-:S04]  /*2f80*/  USEL UR4, UR4, URZ, UP0 ;  /* 0x000000ff04047287 */ /* 0x000fc80008000000 */
[----:B------:R-:W-:Y:S01]  /*2f90*/  ULEA UR5, UR4, UR8, 0x3 ;  /* 0x0000000804057291 */ /* 0x000fe2000f8e18ff */
[----:B-1----:R-:W-:-:S04]  /*2fa0*/  LOP3.LUT R2, R12, UR6, RZ, 0x3c, !PT ;  /* 0x000000060c027c12 */ /* 0x002fc8000f8e3cff */
[----:B------:R-:W-:-:S04]  /*2fb0*/  SHF.L.U32 R3, R2, 0x1f, RZ ;  /* 0x0000001f02037819 */ /* 0x000fc800000006ff */
[----:B------:R-:W1:Y:S02]  /*2fc0*/  SYNCS.PHASECHK.TRANS64.TRYWAIT P0, [UR5], R3 ;  /* 0x00000003ff0075a7 */ /* 0x000e640008001105 */
[----:B-1----:R-:W-:Y:S05]  /*2fd0*/  @!P0 BRA `(.L_x_45) ;  /* 0x0000007000388947 */ /* 0x002fea0003800000 */
.L_x_179:
[----:B------:R-:W-:-:S04]  /*2fe0*/  UIADD3 UR4, UPT, UPT, UR4, 0x1, URZ ;  /* 0x0000000104047890 */ /* 0x000fc8000fffe0ff */
[----:B------:R-:W-:-:S04]  /*2ff0*/  UISETP.NE.AND UP0, UPT, UR4, 0x1a, UPT ;  /* 0x0000001a0400788c */ /* 0x000fc8000bf05270 */
[----:B------:R-:W-:Y:S02]  /*3000*/  USEL UR6, URZ, 0x1, UP0 ;  /* 0x00000001ff067887 */ /* 0x000fe40008000000 */
[----:B------:R-:W-:-:S04]  /*3010*/  USEL UR4, UR4, URZ, UP0 ;  /* 0x000000ff04047287 */ /* 0x000fc80008000000 */
[----:B------:R-:W-:Y:S01]  /*3020*/  ULEA UR5, UR4, UR8, 0x3 ;  /* 0x0000000804057291 */ /* 0x000fe2000f8e18ff */
[----:B------:R-:W-:-:S04]  /*3030*/  LOP3.LUT R2, R2, UR6, RZ, 0x3c, !PT ;  /* 0x0000000602027c12 */ /* 0x000fc8000f8e3cff */
[----:B-1----:R-:W-:-:S04]  /*3040*/  SHF.L.U32 R3, R2, 0x1f, RZ ;  /* 0x0000001f02037819 */ /* 0x002fc800000006ff */
[----:B------:R-:W1:Y:S02]  /*3050*/  SYNCS.PHASECHK.TRANS64.TRYWAIT P0, [UR5], R3 ;  /* 0x00000003ff0075a7 */ /* 0x000e640008001105 */
[----:B-1----:R-:W-:Y:S05]  /*3060*/  @!P0 BRA `(.L_x_46) ;  /* 0x00000070002c8947 */ /* 0x002fea0003800000 */
.L_x_181:
        /* <DEDUP_REMOVED lines=9> */
.L_x_183:
        /* <DEDUP_REMOVED lines=9> */
.L_x_185:
        /* <DEDUP_REMOVED lines=9> */
.L_x_187:
        /* <DEDUP_REMOVED lines=9> */
.L_x_189:
        /* <DEDUP_REMOVED lines=9> */
.L_x_191:
        /* <DEDUP_REMOVED lines=9> */
.L_x_193:
        /* <DEDUP_REMOVED lines=9> */
.L_x_195:
        /* <DEDUP_REMOVED lines=9> */
.L_x_197:
        /* <DEDUP_REMOVED lines=9> */
.L_x_199:
        /* <DEDUP_REMOVED lines=9> */
.L_x_201:
        /* <DEDUP_REMOVED lines=9> */
.L_x_203:
        /* <DEDUP_REMOVED lines=9> */
.L_x_205:
        /* <DEDUP_REMOVED lines=9> */
.L_x_207:
        /* <DEDUP_REMOVED lines=9> */
.L_x_209:
        /* <DEDUP_REMOVED lines=9> */
.L_x_211:
        /* <DEDUP_REMOVED lines=9> */
.L_x_213:
        /* <DEDUP_REMOVED lines=9> */
.L_x_215:
        /* <DEDUP_REMOVED lines=9> */
.L_x_217:
        /* <DEDUP_REMOVED lines=9> */
.L_x_219:
        /* <DEDUP_REMOVED lines=9> */
.L_x_221:
        /* <DEDUP_REMOVED lines=9> */
.L_x_223:
        /* <DEDUP_REMOVED lines=9> */
.L_x_225:
[----:B------:R-:W-:-:S04]  /*3cd0*/  UIADD3 UR4, UPT, UPT, UR4, 0x1, URZ ;  /* 0x0000000104047890 */ /* 0x000fc8000fffe0ff */
[----:B------:R-:W-:-:S04]  /*3ce0*/  UISETP.NE.AND UP0, UPT, UR4, 0x1a, UPT ;  /* 0x0000001a0400788c */ /* 0x000fc8000bf05270 */
[----:B------:R-:W-:Y:S02]  /*3cf0*/  USEL UR5, URZ, 0x1, UP0 ;  /* 0x00000001ff057887 */ /* 0x000fe40008000000 */
[----:B------:R-:W-:-:S04]  /*3d00*/  USEL UR4, UR4, URZ, UP0 ;  /* 0x000000ff04047287 */ /* 0x000fc80008000000 */
[----:B------:R-:W-:Y:S01]  /*3d10*/  ULEA UR4, UR4, UR8, 0x3 ;  /* 0x0000000804047291 */ /* 0x000fe2000f8e18ff */
[----:B------:R-:W-:-:S04]  /*3d20*/  LOP3.LUT R2, R2, UR5, RZ, 0x3c, !PT ;  /* 0x0000000502027c12 */ /* 0x000fc8000f8e3cff */
[----:B------:R-:W-:Y:S01]  /*3d30*/  SHF.L.U32 R2, R2, 0x1f, RZ ;  /* 0x0000001f02027819 */ /* 0x000fe200000006ff */
[----:B-1----:R-:W-:-:S07]  /*3d40*/  IMAD.U32 R0, RZ, RZ, UR4 ;  /* 0x00000004ff007e24 */ /* 0x002fce000f8e00ff */
.L_x_69:
[----:B-1----:R1:W2:Y:S02]  /*3d50*/  SYNCS.PHASECHK.TRANS64.TRYWAIT P0, [R0+URZ], R2 ;  /* 0x00000002000075a7 */ /* 0x0022a400080011ff */
[----:B--2---:R-:W-:Y:S05]  /*3d60*/  @!P0 NANOSLEEP.SYNCS 0x989680 ;  /* 0x009896800000895d */ /* 0x004fea0003900000 */
[----:B------:R-:W2:Y:S02]  /*3d70*/  @!P0 SYNCS.PHASECHK.TRANS64 P0, [R0+URZ], R2 ;  /* 0x00000002000085a7 */ /* 0x000ea400080010ff */
[----:B--2---:R-:W-:Y:S05]  /*3d80*/  @P0 EXIT ;  /* 0x000000000000094d */ /* 0x004fea0003800000 */
[----:B------:R-:W-:Y:S05]  /*3d90*/  BRA `(.L_x_69) ;  /* 0xfffffffc00ec7947 */ /* 0x000fea000383ffff */
.L_x_23:
[----:B------:R-:W-:-:S04]  /*3da0*/  UISETP.NE.AND UP0, UPT, UR47, URZ, UPT ;  /* 0x000000ff2f00728c */ /* 0x000fc8000bf05270 */
[----:B------:R-:W-:-:S09]  /*3db0*/  UISETP.NE.OR UP0, UPT, UR25, 0x1, UP0 ;  /* 0x000000011900788c */ /* 0x000fd20008705670 */
[----:B------:R-:W-:Y:S05]  /*3dc0*/  BRA.U UP0, `(.L_x_70) ;  /* 0x0000000500487547 */ /* 0x000fea000b800000 */
[----:B------:R-:W-:Y:S01]  /*3dd0*/  ISETP.GE.U32.AND P2, PT, R0, 0x10, PT ;  /* 0x000000100000780c */ /* 0x000fe20003f46070 */
[----:B------:R-:W-:Y:S01]  /*3de0*/  IMAD.MOV.U32 R12, RZ, RZ, 0x1 ;  /* 0x00000001ff0c7424 */ /* 0x000fe200078e00ff */
[----:B------:R-:W-:Y:S02]  /*3df0*/  CS2R R10, SRZ ;  /* 0x00000000000a7805 */ /* 0x000fe4000001ff00 */
[----:B------:R-:W-:Y:S01]  /*3e00*/  CS2R R8, SRZ ;  /* 0x0000000000087805 */ /* 0x000fe2000001ff00 */
[----:B------:R-:W-:Y:S01]  /*3e10*/  UMOV UR6, 0x400 ;  /* 0x0000040000067882 */ /* 0x000fe20000000000 */
[----:B------:R-:W-:Y:S01]  /*3e20*/  UMOV UR5, URZ ;  /* 0x000000ff00057c82 */ /* 0x000fe20008000000 */
[----:B------:R-:W-:-:S12]  /*3e30*/  ULEA UR6, UR47, UR6, 0x18 ;  /* 0x000000062f067291 */ /* 0x000fd8000f8ec0ff */
.L_x_74:
[----:B------:R-:W-:Y:S02]  /*3e40*/  LEA R2, R8, UR6, 0x3 ;  /* 0x0000000608027c11 */ /* 0x000fe4000f8e18ff */
[----:B------:R-:W-:-:S03]  /*3e50*/  SHF.L.U32 R4, R9, 0x1f, RZ ;  /* 0x0000001f09047819 */ /* 0x000fc600000006ff */
[----:B------:R-:W-:Y:S01]  /*3e60*/  VIADD R5, R2, 0x260 ;  /* 0x0000026002057836 */ /* 0x000fe20000000000 */
[----:B------:R-:W1:Y:S02]  /*3e70*/  SYNCS.PHASECHK.TRANS64.TRYWAIT P0, [R2+URZ+0x250], R4 ;  /* 0x00025004020075a7 */ /* 0x000e6400080011ff */
[----:B-1----:R-:W-:Y:S05]  /*3e80*/  @!P0 BRA `(.L_x_71) ;  /* 0x0000006800cc8947 */ /* 0x002fea0003800000 */
.L_x_226:
[----:B------:R-:W-:Y:S01]  /*3e90*/  ULEA UR4, UR5, UR6, 0x3 ;  /* 0x0000000605047291 */ /* 0x000fe2000f8e18ff */
[----:B-1----:R-:W-:Y:S01]  /*3ea0*/  PRMT R2, RZ, 0x654, R5 ;  /* 0x00000654ff027816 */ /* 0x002fe20000000005 */
[----:B------:R-:W-:Y:S01]  /*3eb0*/  @!P2 IMAD.MOV.U32 R4, RZ, RZ, 0x10 ;  /* 0x00000010ff04a424 */ /* 0x000fe200078e00ff */
[----:B------:R-:W-:Y:S01]  /*3ec0*/  SHF.L.U32 R5, R12, 0x1f, RZ ;  /* 0x0000001f0c057819 */ /* 0x000fe200000006ff */
[----:B------:R-:W-:Y:S01]  /*3ed0*/  UIADD3 UR7, UPT, UPT, UR4, 0x1f0, URZ ;  /* 0x000001f004077890 */ /* 0x000fe2000fffe0ff */
[----:B------:R1:W-:Y:S05]  /*3ee0*/  SYNCS.ARRIVE.TRANS64.RED.A1T0 RZ, [R2+URZ], RZ ;  /* 0x000000ff02ff79a7 */ /* 0x0003ea00081004ff */
[----:B------:R-:W-:Y:S01]  /*3ef0*/  IMAD.U32 R6, RZ, RZ, UR7 ;  /* 0x00000007ff067e24 */ /* 0x000fe2000f8e00ff */
[----:B------:R-:W2:Y:S04]  /*3f00*/  SYNCS.PHASECHK.TRANS64.TRYWAIT P0, [UR4+0x200], R5 ;  /* 0x00020005ff0075a7 */ /* 0x000ea80008001104 */
[----:B------:R-:W-:Y:S01]  /*3f10*/  PRMT R6, R0, 0x654, R6 ;  /* 0x0000065400067816 */ /* 0x000fe20000000006 */
[----:B-12---:R-:W-:Y:S06]  /*3f20*/  @!P0 BRA `(.L_x_72) ;  /* 0x0000006800b88947 */ /* 0x006fec0003800000 */
.L_x_228:
[----:B------:R-:W-:Y:S01]  /*3f30*/  ULEA UR8, UR5, UR6, 0x4 ;  /* 0x0000000605087291 */ /* 0x000fe2000f8e20ff */
[----:B------:R-:W-:Y:S01]  /*3f40*/  SEL R3, R6, R3, !P2 ;  /* 0x0000000306037207 */ /* 0x000fe20005000000 */
[----:B------:R-:W-:Y:S01]  /*3f50*/  UIADD3 UR9, UPT, UPT, UR4, 0x1f0, URZ ;  /* 0x000001f004097890 */ /* 0x000fe2000fffe0ff */
[----:B-1----:R-:W-:Y:S01]  /*3f60*/  LEA R2, R11, UR6, 0x3 ;  /* 0x000000060b027c11 */ /* 0x002fe2000f8e18ff */
[----:B------:R-:W-:Y:S01]  /*3f70*/  UIADD3 UR8, UPT, UPT, UR8, 0x280, URZ ;  /* 0x0000028008087890 */ /* 0x000fe2000fffe0ff */
[----:B------:R1:W-:Y:S01]  /*3f80*/  @!P2 SYNCS.ARRIVE.TRANS64.RED RZ, [R3+URZ], R4 ;  /* 0x0000000403ffa9a7 */ /* 0x0003e200080004ff */
[----:B------:R-:W-:Y:S01]  /*3f90*/  UIADD3 UR4, UPT, UPT, UR5, 0x1, URZ ;  /* 0x0000000105047890 */ /* 0x000fe2000fffe0ff */
[----:B------:R-:W-:-:S03]  /*3fa0*/  VIADD R8, R8, 0x1 ;  /* 0x0000000108087836 */ /* 0x000fc60000000000 */
[----:B------:R-:W-:Y:S02]  /*3fb0*/  UISETP.NE.AND UP0, UPT, UR4, 0x2, UPT ;  /* 0x000000020400788c */ /* 0x000fe4000bf05270 */
[----:B------:R-:W-:Y:S01]  /*3fc0*/  ISETP.NE.AND P0, PT, R8, 0x2, PT ;  /* 0x000000020800780c */ /* 0x000fe20003f05270 */
[----:B------:R-:W-:Y:S06]  /*3fd0*/  UGETNEXTWORKID.BROADCAST [UR8], [UR9] ;  /* 0x00000000080073ca */ /* 0x000fec0008000100 */
[----:B------:R-:W-:Y:S02]  /*3fe0*/  USEL UR7, URZ, 0x1, UP0 ;  /* 0x00000001ff077887 */ /* 0x000fe40008000000 */
[----:B------:R-:W-:-:S04]  /*3ff0*/  USEL UR5, UR4, URZ, UP0 ;  /* 0x000000ff04057287 */ /* 0x000fc80008000000 */
[----:B------:R-:W-:Y:S02]  /*4000*/  LOP3.LUT R12, R12, UR7, RZ, 0x3c, !PT ;  /* 0x000000070c0c7c12 */ /* 0x000fe4000f8e3cff */
[----:B-1----:R-:W-:-:S04]  /*4010*/  SHF.L.U32 R4, R10, 0x1f, RZ ;  /* 0x0000001f0a047819 */ /* 0x002fc800000006ff */
[----:B------:R-:W1:Y:S02]  /*4020*/  SYNCS.PHASECHK.TRANS64.TRYWAIT P1, [R2+URZ+0x1f0], R4 ;  /* 0x0001f004020075a7 */ /* 0x000e6400080211ff */
[----:B-1----:R-:W-:Y:S05]  /*4030*/  @!P1 BRA `(.L_x_73) ;  /* 0x00000068008c9947 */ /* 0x002fea0003800000 */
.L_x_229:
[C---:B-1----:R-:W-:Y:S01]  /*4040*/  LEA R4, R11.reuse, UR6, 0x4 ;  /* 0x000000060b047c11 */ /* 0x042fe2000f8e20ff */
[----:B------:R-:W-:Y:S01]  /*4050*/  VIADD R2, R2, 0x200 ;  /* 0x0000020002027836 */ /* 0x000fe20000000000 */
[----:B------:R-:W-:Y:S01]  /*4060*/  SEL R8, R8, RZ, P0 ;  /* 0x000000ff08087207 */ /* 0x000fe20000000000 */
[----:B------:R-:W-:-:S03]  /*4070*/  VIADD R11, R11, 0x1 ;  /* 0x000000010b0b7836 */ /* 0x000fc60000000000 */
[----:B------:R-:W1:Y:S01]  /*4080*/  LDS.128 R4, [R4+0x280] ;  /* 0x0002800004047984 */ /* 0x000e620000000c00 */
[----:B------:R-:W-:Y:S02]  /*4090*/  PRMT R2, RZ, 0x654, R2 ;  /* 0x00000654ff027816 */ /* 0x000fe40000000002 */
[C---:B------:R-:W-:Y:S01]  /*40a0*/  ISETP.NE.AND P1, PT, R11.reuse, 0x2, PT ;  /* 0x000000020b00780c */ /* 0x040fe20003f25270 */
[----:B------:R-:W-:Y:S01]  /*40b0*/  @!PT LDS RZ, [RZ] ;  /* 0x00000000fffff984 */ /* 0x000fe20000000800 */
[----:B------:R-:W-:Y:S01]  /*40c0*/  @!PT LDS RZ, [RZ] ;  /* 0x00000000fffff984 */ /* 0x000fe20000000800 */
[----:B------:R-:W-:Y:S01]  /*40d0*/  @!PT LDS RZ, [RZ] ;  /* 0x00000000fffff984 */ /* 0x000fe20000000800 */
[----:B------:R-:W-:Y:S01]  /*40e0*/  @!PT LDS RZ, [RZ] ;  /* 0x00000000fffff984 */ /* 0x000fe20000000800 */
[----:B------:R2:W-:Y:S06]  /*40f0*/  MEMBAR.ALL.CTA ;  /* 0x0000000000007992 */ /* 0x0005ec0000008000 */
[----:B--2---:R-:W2:Y:S01]  /*4100*/  FENCE.VIEW.ASYNC.S ;  /* 0x00000000000073c6 */ /* 0x004ea20000000000 */
[----:B------:R-:W-:Y:S01]  /*4110*/  SEL R11, R11, RZ, P1 ;  /* 0x000000ff0b0b7207 */ /* 0x000fe20000800000 */
[----:B--2---:R2:W-:Y:S01]  /*4120*/  SYNCS.ARRIVE.TRANS64.RED.A1T0 RZ, [R2+URZ], RZ ;  /* 0x000000ff02ff79a7 */ /* 0x0045e200081004ff */
[----:B-1----:R-:W-:-:S02]  /*4130*/  LOP3.LUT P3, RZ, R6, 0x1, RZ, 0xc0, !PT ;  /* 0x0000000106ff7812 */ /* 0x002fc4000786c0ff */
[----:B------:R-:W-:-:S04]  /*4140*/  SEL R4, RZ, 0x1, P1 ;  /* 0x00000001ff047807 */ /* 0x000fc80000800000 */
[----:B------:R-:W-:Y:S02]  /*4150*/  LOP3.LUT R10, R10, R4, RZ, 0x3c, !PT ;  /* 0x000000040a0a7212 */ /* 0x000fe400078e3cff */
[----:B--2---:R-:W-:-:S04]  /*4160*/  SEL R2, RZ, 0x1, P0 ;  /* 0x00000001ff027807 */ /* 0x004fc80000000000 */
[----:B------:R-:W-:Y:S01]  /*4170*/  LOP3.LUT R9, R9, R2, RZ, 0x3c, !PT ;  /* 0x0000000209097212 */ /* 0x000fe200078e3cff */
[----:B------:R-:W-:Y:S06]  /*4180*/  @P3 BRA `(.L_x_74) ;  /* 0xfffffffc002c3947 */ /* 0x000fec000383ffff */
[----:B------:R-:W-:Y:S01]  /*4190*/  ULEA UR4, UR5, UR6, 0x3 ;  /* 0x0000000605047291 */ /* 0x000fe2000f8e18ff */
[----:B------:R-:W-:-:S08]  /*41a0*/  SHF.L.U32 R2, R12, 0x1f, RZ ;  /* 0x0000001f0c027819 */ /* 0x000fd000000006ff */
[----:B------:R-:W1:Y:S02]  /*41b0*/  SYNCS.PHASECHK.TRANS64 P0, [UR4+0x200], R2 ;  /* 0x00020002ff0075a7 */ /* 0x000e640008001004 */
[----:B-1----:R-:W-:Y:S05]  /*41c0*/  @P0 BRA `(.L_x_75) ;  /* 0x0000000000080947 */ /* 0x002fea0003800000 */
[----:B------:R-:W1:Y:S02]  /*41d0*/  SYNCS.PHASECHK.TRANS64.TRYWAIT P0, [UR4+0x200], R2 ;  /* 0x00020002ff0075a7 */ /* 0x000e640008001104 */
[----:B-1----:R-:W-:Y:S05]  /*41e0*/  @!P0 BRA `(.L_x_76) ;  /* 0x0000006800348947 */ /* 0x002fea0003800000 */
.L_x_75:
[----:B------:R-:W-:-:S04]  /*41f0*/  UIADD3 UR7, UPT, UPT, UR5, 0x1, URZ ;  /* 0x0000000105077890 */ /* 0x000fc8000fffe0ff */
[----:B------:R-:W-:-:S04]  /*4200*/  UISETP.NE.AND UP0, UPT, UR7, 0x2, UPT ;  /* 0x000000020700788c */ /* 0x000fc8000bf05270 */
[----:B------:R-:W-:Y:S02]  /*4210*/  USEL UR8, URZ, 0x1, UP0 ;  /* 0x00000001ff087887 */ /* 0x000fe40008000000 */
[----:B------:R-:W-:-:S04]  /*4220*/  USEL UR7, UR7, URZ, UP0 ;  /* 0x000000ff07077287 */ /* 0x000fc80008000000 */
[----:B------:R-:W-:Y:S01]  /*4230*/  ULEA UR7, UR7, UR6, 0x3 ;  /* 0x0000000607077291 */ /* 0x000fe2000f8e18ff */
[----:B-1----:R-:W-:-:S04]  /*4240*/  LOP3.LUT R2, R12, UR8, RZ, 0x3c, !PT ;  /* 0x000000080c027c12 */ /* 0x002fc8000f8e3cff */
[----:B------:R-:W-:-:S04]  /*4250*/  SHF.L.U32 R0, R2, 0x1f, RZ ;  /* 0x0000001f02007819 */ /* 0x000fc800000006ff */
[----:B------:R-:W1:Y:S02]  /*4260*/  SYNCS.PHASECHK.TRANS64 P0, [UR7+0x200], R0 ;  /* 0x00020000ff0075a7 */ /* 0x000e640008001007 */
[----:B-1----:R-:W-:Y:S05]  /*4270*/  @P0 EXIT ;  /* 0x000000000000094d */ /* 0x002fea0003800000 */
[----:B------:R-:W-:Y:S02]  /*4280*/  SHF.L.U32 R2, R2, 0x1f, RZ ;  /* 0x0000001f02027819 */ /* 0x000fe400000006ff */
[----:B------:R-:W-:-:S07]  /*4290*/  MOV R0, UR7 ;  /* 0x0000000700007c02 */ /* 0x000fce0008000f00 */
.L_x_77:
[----:B-1----:R1:W2:Y:S02]  /*42a0*/  SYNCS.PHASECHK.TRANS64.TRYWAIT P0, [R0+URZ+0x200], R2 ;  /* 0x00020002000075a7 */ /* 0x0022a400080011ff */
[----:B--2---:R-:W-:Y:S05]  /*42b0*/  @!P0 NANOSLEEP.SYNCS 0x989680 ;  /* 0x009896800000895d */ /* 0x004fea0003900000 */
[----:B------:R-:W2:Y:S02]  /*42c0*/  @!P0 SYNCS.PHASECHK.TRANS64 P0, [R0+URZ+0x200], R2 ;  /* 0x00020002000085a7 */ /* 0x000ea400080010ff */
[----:B--2---:R-:W-:Y:S05]  /*42d0*/  @P0 EXIT ;  /* 0x000000000000094d */ /* 0x004fea0003800000 */
[----:B------:R-:W-:Y:S05]  /*42e0*/  BRA `(.L_x_77) ;  /* 0xfffffffc00ec7947 */ /* 0x000fea000383ffff */
.L_x_70:
[----:B------:R-:W-:Y:S05]  /*42f0*/  BRA.U UP4, `(.L_x_78) ;  /* 0x0000001104a07547 */ /* 0x000fea000b800000 */
[----:B------:R-:W-:Y:S01]  /*4300*/  UMOV UR4, 0x40 ;  /* 0x0000004000047882 */ /* 0x000fe20000000000 */
[----:B------:R-:W-:Y:S01]  /*4310*/  NOP ;  /* 0x0000000000007918 */ /* 0x000fe20000000000 */
[----:B------:R-:W-:Y:S01]  /*4320*/  ULEA UR5, UR47, UR4, 0x18 ;  /* 0x000000042f057291 */ /* 0x000fe2000f8ec0ff */
[----:B------:R-:W-:Y:S02]  /*4330*/  UMOV UR6, 0x400 ;  /* 0x0000040000067882 */ /* 0x000fe40000000000 */
[----:B------:R-:W-:-:S06]  /*4340*/  ULEA UR6, UR47, UR6, 0x18 ;  /* 0x000000062f067291 */ /* 0x000fcc000f8ec0ff */
[----:B------:R-:W1:Y:S02]  /*4350*/  LDS.U8 R0, [UR5+0x1c] ;  /* 0x00001c05ff007984 */ /* 0x000e640008000000 */
[----:B-1----:R-:W-:-:S13]  /*4360*/  ISETP.NE.AND P0, PT, R0, RZ, PT ;  /* 0x000000ff0000720c */ /* 0x002fda0003f05270 */
[----:B------:R-:W-:Y:S05]  /*4370*/  @P0 BRA `(.L_x_79) ;  /* 0x0000000400080947 */ /* 0x000fea0003800000 */
[----:B------:R-:W-:Y:S02]  /*4380*/  UISETP.NE.U32.AND UP1, UPT, UR33, 0x1, UPT ;  /* 0x000000012100788c */ /* 0x000fe4000bf25070 */
[----:B------:R-:W-:-:S07]  /*4390*/  UIADD3 UR7, UPT, UPT, UR5, 0x8, URZ ;  /* 0x0000000805077890 */ /* 0x000fce000fffe0ff */
[----:B------:R-:W-:Y:S05]  /*43a0*/  BRA.U !UP1, `(.L_x_80) ;  /* 0x00000001099c7547 */ /* 0x000fea000b800000 */
[----:B------:R-:W-:Y:S01]  /*43b0*/  ELECT P0, URZ, PT ;  /* 0x0000000000ff782f */ /* 0x000fe20003800000 */
[----:B------:R-:W-:-:S12]  /*43c0*/  BSSY B0, `(.L_x_80) ;  /* 0x0000025000007945 */ /* 0x000fd80003800000 */
[----:B------:R-:W-:Y:S05]  /*43d0*/  @!P0 BRA `(.L_x_81) ;  /* 0x00000000008c8947 */ /* 0x000fea0003800000 */
[----:B------:R-:W-:-:S05]  /*43e0*/  UMOV UR4, 0x10 ;  /* 0x0000001000047882 */ /* 0x000fca0000000000 */
[----:B------:R-:W-:Y:S04]  /*43f0*/  DEPBAR.LE SB1, 0x36 ;  /* 0x00009d800000791a */ /* 0x000fe80000000000 */
[----:B------:R-:W1:Y:S02]  /*4400*/  UTCATOMSWS.2CTA.FIND_AND_SET.ALIGN UP0, UR4, UR4 ;  /* 0x00000004000475e3 */ /* 0x000e640008200800 */
[----:B-1----:R-:W-:Y:S01]  /*4410*/  MOV R10, UR4 ;  /* 0x00000004000a7c02 */ /* 0x002fe20008000f00 */
[----:B------:R-:W-:Y:S06]  /*4420*/  BRA.U UP0, `(.L_x_82) ;  /* 0x0000000100187547 */ /* 0x000fec000b800000 */
.L_x_83:
[----:B------:R-:W-:Y:S05]  /*4430*/  NANOSLEEP 0x64 ;  /* 0x000000640000795d */ /* 0x000fea0003800000 */
[----:B------:R-:W-:-:S05]  /*4440*/  UMOV UR4, 0x10 ;  /* 0x0000001000047882 */ /* 0x000fca0000000000 */
[----:B------:R-:W-:Y:S04]  /*4450*/  DEPBAR.LE SB1, 0x36 ;  /* 0x00009d800000791a */ /* 0x000fe80000000000 */
[----:B------:R-:W1:Y:S02]  /*4460*/  UTCATOMSWS.2CTA.FIND_AND_SET.ALIGN UP0, UR4, UR4 ;  /* 0x00000004000475e3 */ /* 0x000e640008200800 */
[----:B-1----:R-:W-:Y:S01]  /*4470*/  MOV R10, UR4 ;  /* 0x00000004000a7c02 */ /* 0x002fe20008000f00 */
[----:B------:R-:W-:Y:S05]  /*4480*/  BRA.U !UP0, `(.L_x_83) ;  /* 0xfffffffd08e87547 */ /* 0x000fea000b83ffff */
.L_x_82:
[----:B------:R-:W1:Y:S01]  /*4490*/  LDS R6, [UR5+0x10] ;  /* 0x00001005ff067984 */ /* 0x000e620008000800 */
[----:B------:R-:W-:Y:S01]  /*44a0*/  IMAD.U32 R0, RZ, RZ, UR6 ;  /* 0x00000006ff007e24 */ /* 0x000fe2000f8e00ff */
[----:B------:R-:W-:-:S03]  /*44b0*/  MOV R4, UR34 ;  /* 0x0000002200047c02 */ /* 0x000fc60008000f00 */
[----:B------:R-:W-:Y:S01]  /*44c0*/  VIADD R0, R0, 0x2a0 ;  /* 0x000002a000007836 */ /* 0x000fe20000000000 */
[----:B-1----:R-:W-:-:S04]  /*44d0*/  SHF.L.U32 R6, R6, 0x1f, RZ ;  /* 0x0000001f06067819 */ /* 0x002fc800000006ff */
[----:B------:R-:W1:Y:S02]  /*44e0*/  SYNCS.PHASECHK.TRANS64.TRYWAIT P0, [UR5+0x8], R6 ;  /* 0x00000806ff0075a7 */ /* 0x000e640008001105 */
[----:B-1----:R-:W-:Y:S05]  /*44f0*/  @P0 BRA `(.L_x_84) ;  /* 0x0000000000080947 */ /* 0x002fea0003800000 */
[----:B------:R-:W1:Y:S02]  /*4500*/  SYNCS.PHASECHK.TRANS64.TRYWAIT P0, [UR5+0x8], R6 ;  /* 0x00000806ff0075a7 */ /* 0x000e640008001105 */
[----:B-1----:R-:W-:Y:S05]  /*4510*/  @!P0 BRA `(.L_x_85) ;  /* 0x0000006400808947 */ /* 0x002fea0003800000 */
.L_x_84:
[----:B------:R-:W-:Y:S01]  /*4520*/  PRMT R4, R4, 0x654, R0 ;  /* 0x0000065404047816 */ /* 0x000fe20000000000 */
[----:B------:R-:W-:Y:S01]  /*4530*/  HFMA2 R0, -RZ, RZ, 0, 5.9604644775390625e-08 ;  /* 0x00000001ff007431 */ /* 0x000fe200000001ff */
[----:B------:R-:W-:Y:S01]  /*4540*/  UPRMT UR4, UR34, 0x654, UR7 ;  /* 0x0000065422047896 */ /* 0x000fe20008000007 */
[----:B------:R-:W-:Y:S02]  /*4550*/  IMAD.MOV.U32 R8, RZ, RZ, 0xffff ;  /* 0x0000ffffff087424 */ /* 0x000fe400078e00ff */
[----:B-1----:R-:W-:Y:S02]  /*4560*/  IMAD.MOV.U32 R6, RZ, RZ, 0x4 ;  /* 0x00000004ff067424 */ /* 0x002fe400078e00ff */
[----:B------:R-:W-:Y:S01]  /*4570*/  IMAD.SHL.U32 R9, R10, 0x20, RZ ;  /* 0x000000200a097824 */ /* 0x000fe200078e00ff */
[----:B------:R-:W-:Y:S02]  /*4580*/  MOV R5, UR4 ;  /* 0x0000000400057c02 */ /* 0x000fe40008000f00 */
[-C--:B------:R-:W-:Y:S01]  /*4590*/  SHF.L.U32 R8, R8, R10.reuse, RZ ;  /* 0x0000000a08087219 */ /* 0x080fe200000006ff */
[----:B------:R1:W-:Y:S01]  /*45a0*/  SYNCS.ARRIVE.TRANS64.RED RZ, [UR4], R6 ;  /* 0x00000006ffff79a7 */ /* 0x0003e20008000404 */
[----:B------:R-:W-:Y:S01]  /*45b0*/  SHF.L.U32 R7, R0, R10, RZ ;  /* 0x0000000a00077219 */ /* 0x000fe200000006ff */
[----:B------:R1:W-:Y:S04]  /*45c0*/  STS [UR6+0x2a0], R9 ;  /* 0x0002a009ff007988 */ /* 0x0003e80008000806 */
[----:B------:R1:W-:Y:S04]  /*45d0*/  STAS [R4.64], R10 ;  /* 0x0000000a04007dbd */ /* 0x0003e8000c0008ff */
[----:B------:R1:W-:Y:S04]  /*45e0*/  ATOMS.OR RZ, [UR5+0x14], R8 ;  /* 0x00001408ffff798c */ /* 0x0003e8000b000005 */
[----:B------:R1:W-:Y:S04]  /*45f0*/  ATOMS.OR RZ, [UR5+0x18], R7 ;  /* 0x00001807ffff798c */ /* 0x0003e8000b000005 */
[----:B------:R1:W-:Y:S02]  /*4600*/  ATOMS.XOR RZ, [UR5+0x10], R0 ;  /* 0x00001000ffff798c */ /* 0x0003e4000b800005 */
.L_x_81:
[----:B------:R-:W-:Y:S05]  /*4610*/  BSYNC B0 ;  /* 0x0000000000007941 */ /* 0x000fea0003800000 */
.L_x_80:
[----:B------:R-:W-:Y:S05]  /*4620*/  BRA.U UP1, `(.L_x_86) ;  /* 0x00000001016c7547 */ /* 0x000fea000b800000 */
[----:B------:R-:W-:-:S03]  /*4630*/  UMOV UR4, 0xffffffff ;  /* 0xffffffff00047882 */ /* 0x000fc60000000000 */
[----:B------:R-:W-:Y:S05]  /*4640*/  BRA.DIV UR4, `(.L_x_87) ;  /* 0x00000066044c7947 */ /* 0x000fea000b800000 */
[----:B------:R-:W-:-:S13]  /*4650*/  ELECT P6, URZ, PT ;  /* 0x0000000000ff782f */ /* 0x000fda00038c0000 */
.L_x_233:
[----:B------:R-:W-:Y:S05]  /*4660*/  @!P6 BRA `(.L_x_86) ;  /* 0x00000000005ce947 */ /* 0x000fea0003800000 */
[----:B-1----:R-:W1:Y:S02]  /*4670*/  LDS R4, [UR5+0x10] ;  /* 0x00001005ff047984 */ /* 0x002e640008000800 */
[----:B-1----:R-:W-:-:S04]  /*4680*/  SHF.L.U32 R4, R4, 0x1f, RZ ;  /* 0x0000001f04047819 */ /* 0x002fc800000006ff */
[----:B------:R-:W1:Y:S02]  /*4690*/  SYNCS.PHASECHK.TRANS64.TRYWAIT P0, [UR5+0x8], R4 ;  /* 0x00000804ff0075a7 */ /* 0x000e640008001105 */
[----:B-1----:R-:W-:Y:S05]  /*46a0*/  @P0 BRA `(.L_x_88) ;  /* 0x0000000000080947 */ /* 0x002fea0003800000 */
[----:B------:R-:W1:Y:S02]  /*46b0*/  SYNCS.PHASECHK.TRANS64.TRYWAIT P0, [UR5+0x8], R4 ;  /* 0x00000804ff0075a7 */ /* 0x000e640008001105 */
[----:B-1----:R-:W-:Y:S05]  /*46c0*/  @!P0 BRA `(.L_x_89) ;  /* 0x00000064004c8947 */ /* 0x002fea0003800000 */
.L_x_88:
[----:B------:R-:W2:Y:S01]  /*46d0*/  LDS R6, [UR6+0x2a0] ;  /* 0x0002a006ff067984 */ /* 0x000ea20008000800 */
[----:B-1----:R-:W-:Y:S02]  /*46e0*/  HFMA2 R0, -RZ, RZ, 0, 5.9604644775390625e-08 ;  /* 0x00000001ff007431 */ /* 0x002fe400000001ff */
[----:B------:R-:W-:Y:S01]  /*46f0*/  IMAD.MOV.U32 R4, RZ, RZ, 0xffff ;  /* 0x0000ffffff047424 */ /* 0x000fe200078e00ff */
[----:B------:R-:W-:Y:S01]  /*4700*/  UPRMT UR4, UR34, 0x654, UR7 ;  /* 0x0000065422047896 */ /* 0x000fe20008000007 */
[----:B--2---:R-:W-:-:S03]  /*4710*/  IMAD.SHL.U32 R5, R6, 0x20, RZ ;  /* 0x0000002006057824 */ /* 0x004fc600078e00ff */
[-C--:B------:R-:W-:Y:S02]  /*4720*/  SHF.L.U32 R4, R4, R6.reuse, RZ ;  /* 0x0000000604047219 */ /* 0x080fe400000006ff */
[----:B------:R-:W-:Y:S01]  /*4730*/  SHF.L.U32 R6, R0, R6, RZ ;  /* 0x0000000600067219 */ /* 0x000fe200000006ff */
[----:B------:R2:W-:Y:S04]  /*4740*/  STS [UR6+0x2a0], R5 ;  /* 0x0002a005ff007988 */ /* 0x0005e80008000806 */
[----:B------:R2:W-:Y:S04]  /*4750*/  ATOMS.OR RZ, [UR5+0x14], R4 ;  /* 0x00001404ffff798c */ /* 0x0005e8000b000005 */
[----:B------:R2:W-:Y:S01]  /*4760*/  ATOMS.OR RZ, [UR5+0x18], R6 ;  /* 0x00001806ffff798c */ /* 0x0005e2000b000005 */
[----:B------:R-:W-:Y:S03]  /*4770*/  SYNCS.ARRIVE.TRANS64.RED.A1T0 RZ, [UR4], RZ ;  /* 0x000000ffffff79a7 */ /* 0x000fe60008100404 */
[----:B------:R2:W-:Y:S01]  /*4780*/  ATOMS.XOR RZ, [UR5+0x10], R0 ;  /* 0x00001000ffff798c */ /* 0x0005e2000b800005 */
[----:B------:R-:W-:Y:S05]  /*4790*/  BRA `(.L_x_86) ;  /* 0x0000000000107947 */ /* 0x000fea0003800000 */
.L_x_79:
[----:B------:R-:W-:Y:S02]  /*47a0*/  MOV R0, 0xffffffff ;  /* 0xffffffff00007802 */ /* 0x000fe40000000f00 */
[----:B------:R-:W-:-:S03]  /*47b0*/  MOV R4, 0x47e0 ;  /* 0x000047e000047802 */ /* 0x000fc60000000f00 */
[----:B------:R1:W-:Y:S04]  /*47c0*/  STS [UR6+0x2a0], R0 ;  /* 0x0002a000ff007988 */ /* 0x0003e80008000806 */
[----:B-1---5:R-:W-:Y:S05]  /*47d0*/  CALL.REL.NOINC `($__internal_1_$__cuda_sm10x_tcgen05_guardrail_trap_phase_invalid_during_alloc) ;  /* 0x0000006c00207944 */ /* 0x022fea0003c00000 */
.L_x_86:
[----:B------:R-:W-:Y:S05]  /*47e0*/  WARPSYNC.ALL ;  /* 0x0000000000007948 */ /* 0x000fea0003800000 */
[----:B------:R-:W3:Y:S01]  /*47f0*/  S2UR UR4, SR_CgaCtaId ;  /* 0x00000000000479c3 */ /* 0x000ee20000008800 */
[----:B------:R-:W-:Y:S01]  /*4800*/  UMOV UR17, 0x400 ;  /* 0x0000040000117882 */ /* 0x000fe20000000000 */
[----:B------:R-:W-:-:S06]  /*4810*/  NOP ;  /* 0x0000000000007918 */ /* 0x000fcc0000000000 */
[----:B------:R-:W-:Y:S06]  /*4820*/  BAR.ARV 0x6, 0xa0 ;  /* 0x0182800000007b1d */ /* 0x000fec0000002000 */
[----:B------:R-:W4:Y:S01]  /*4830*/  LDCU UR6, c[0x0][0x38c] ;  /* 0x00007180ff0677ac */ /* 0x000f220008000800 */
[----:B------:R-:W-:Y:S01]  /*4840*/  LOP3.LUT R3, R3, 0xffff, RZ, 0xc0, !PT ;  /* 0x0000ffff03037812 */ /* 0x000fe200078ec0ff */
[----:B-1----:R-:W-:Y:S01]  /*4850*/  IMAD.MOV.U32 R9, RZ, RZ, 0x1 ;  /* 0x00000001ff097424 */ /* 0x002fe200078e00ff */
[----:B------:R-:W-:Y:S01]  /*4860*/  LOP3.LUT R2, R2, 0xffff, RZ, 0xc0, !PT ;  /* 0x0000ffff02027812 */ /* 0x000fe200078ec0ff */
[----:B------:R-:W-:Y:S01]  /*4870*/  IMAD.MOV.U32 R8, RZ, RZ, RZ ;  /* 0x000000ffff087224 */ /* 0x000fe200078e00ff */
[----:B------:R-:W-:Y:S01]  /*4880*/  R2UR UR20, R3 ;  /* 0x00000000031472ca */ /* 0x000fe200000e0000 */
[----:B------:R-:W-:Y:S01]  /*4890*/  UMOV UR24, URZ ;  /* 0x000000ff00187c82 */ /* 0x000fe20008000000 */
[----:B------:R-:W-:-:S02]  /*48a0*/  R2UR UR30, R2 ;  /* 0x00000000021e72ca */ /* 0x000fc400000e0000 */
[----:B------:R-:W-:Y:S01]  /*48b0*/  CS2R R2, SRZ ;  /* 0x0000000000027805 */ /* 0x000fe2000001ff00 */
[----:B------:R-:W-:Y:S01]  /*48c0*/  UMOV UR15, URZ ;  /* 0x000000ff000f7c82 */ /* 0x000fe20008000000 */
[----:B---3--:R-:W-:Y:S01]  /*48d0*/  ULEA UR17, UR4, UR17, 0x18 ;  /* 0x0000001104117291 */ /* 0x008fe2000f8ec0ff */
[----:B------:R-:W-:Y:S01]  /*48e0*/  UMOV UR14, URZ ;  /* 0x000000ff000e7c82 */ /* 0x000fe20008000000 */
[----:B------:R-:W-:Y:S02]  /*48f0*/  UISETP.NE.AND UP3, UPT, UR33, URZ, UPT ;  /* 0x000000ff2100728c */ /* 0x000fe4000bf65270 */
[----:B------:R-:W-:Y:S02]  /*4900*/  UIADD3 UR5, UPT, UPT, UR17, 0x4400, URZ ;  /* 0x0000440011057890 */ /* 0x000fe4000fffe0ff */
[----:B------:R-:W-:-:S03]  /*4910*/  UIADD3 UR4, UPT, UPT, UR17, 0x1e400, URZ ;  /* 0x0001e40011047890 */ /* 0x000fc6000fffe0ff */
[----:B--2---:R-:W1:Y:S01]  /*4920*/  LDS R0, [UR17+0x2a0] ;  /* 0x0002a011ff007984 */ /* 0x004e620008000800 */
[----:B----4-:R-:W-:Y:S02]  /*4930*/  UIADD3 UR6, UPT, UPT, UR6, 0x1f, URZ ;  /* 0x0000001f06067890 */ /* 0x010fe4000fffe0ff */
[----:B------:R-:W-:Y:S02]  /*4940*/  USHF.R.U32.HI UR5, URZ, 0x4, UR5 ;  /* 0x00000004ff057899 */ /* 0x000fe40008011605 */
[----:B------:R-:W-:Y:S02]  /*4950*/  USHF.R.S32.HI UR25, URZ, 0x1f, UR6 ;  /* 0x0000001fff197899 */ /* 0x000fe40008011406 */
[----:B------:R-:W-:Y:S02]  /*4960*/  USHF.R.U32.HI UR4, URZ, 0x4, UR4 ;  /* 0x00000004ff047899 */ /* 0x000fe40008011604 */
[----:B------:R-:W-:Y:S02]  /*4970*/  ULEA.HI UR25, UR25, UR6, URZ, 0x5 ;  /* 0x0000000619197291 */ /* 0x000fe4000f8f28ff */
[----:B------:R-:W-:-:S02]  /*4980*/  ULOP3.LUT UR5, UR5, 0x3fff, URZ, 0xc0, !UPT ;  /* 0x00003fff05057892 */ /* 0x000fc4000f8ec0ff */
[----:B------:R-:W-:Y:S02]  /*4990*/  USHF.R.S32.HI UR25, URZ, 0x5, UR25 ;  /* 0x00000005ff197899 */ /* 0x000fe40008011419 */
[----:B------:R-:W-:Y:S02]  /*49a0*/  ULOP3.LUT UR22, UR4, 0x3fff, URZ, 0xc0, !UPT ;  /* 0x00003fff04167892 */ /* 0x000fe4000f8ec0ff */
[----:B------:R-:W-:Y:S02]  /*49b0*/  UISETP.LT.AND UP0, UPT, UR25, 0x1, UPT ;  /* 0x000000011900788c */ /* 0x000fe4000bf01270 */
[----:B------:R-:W-:Y:S02]  /*49c0*/  ULOP3.LUT UR21, UR5, 0x10000, URZ, 0xfc, !UPT ;  /* 0x0001000005157892 */ /* 0x000fe4000f8efcff */
[----:B------:R-:W-:Y:S02]  /*49d0*/  ULOP3.LUT UR22, UR22, 0x10000, URZ, 0xfc, !UPT ;  /* 0x0001000016167892 */ /* 0x000fe4000f8efcff */
[----:B------:R-:W-:Y:S01]  /*49e0*/  USEL UR31, UR25, 0x1, !UP0 ;  /* 0x00000001191f7887 */ /* 0x000fe2000c000000 */
[----:B------:R-:W-:Y:S01]  /*49f0*/  UMOV UR28, 0x0 ;  /* 0x00000000001c7882 */ /* 0x000fe20000000000 */
[----:B------:R-:W-:Y:S01]  /*4a00*/  UMOV UR29, 0x8200490 ;  /* 0x08200490001d7882 */ /* 0x000fe20000000000 */
[----:B------:R-:W-:Y:S01]  /*4a10*/  UMOV UR26, 0x0 ;  /* 0x00000000001a7882 */ /* 0x000fe20000000000 */
[----:B------:R-:W-:Y:S01]  /*4a20*/  UMOV UR27, 0x8200490 ;  /* 0x08200490001b7882 */ /* 0x000fe20000000000 */
[----:B-1----:R-:W-:-:S15]  /*4a30*/  R2UR UR32, R0 ;  /* 0x00000000002072ca */ /* 0x002fde00000e0000 */
.L_x_97:
[C---:B------:R-:W-:Y:S02]  /*4a40*/  LEA R0, R8.reuse, UR17, 0x3 ;  /* 0x0000001108007c11 */ /* 0x040fe4000f8e18ff */
[----:B------:R-:W-:Y:S02]  /*4a50*/  SHF.L.U32 R4, R3, 0x1f, RZ ;  /* 0x0000001f03047819 */ /* 0x000fe400000006ff */
[----:B------:R-:W-:Y:S02]  /*4a60*/  LEA R5, R8, UR17, 0x4 ;  /* 0x0000001108057c11 */ /* 0x000fe4000f8e20ff */
[----:B------:R-:W1:Y:S02]  /*4a70*/  SYNCS.PHASECHK.TRANS64.TRYWAIT P0, [R0+URZ+0x1f0], R4 ;  /* 0x0001f004000075a7 */ /* 0x000e6400080011ff */
[----:B-1-3--:R-:W-:Y:S05]  /*4a80*/  @!P0 BRA `(.L_x_90) ;  /* 0x0000006000748947 */ /* 0x00afea0003800000 */
.L_x_234:
[----:B-1----:R-:W1:Y:S01]  /*4a90*/  LDS.128 R4, [R5+0x280] ;  /* 0x0002800005047984 */ /* 0x002e620000000c00 */
[----:B------:R-:W-:Y:S02]  /*4aa0*/  VIADD R0, R0, 0x200 ;  /* 0x0000020000007836 */ /* 0x000fe40000000000 */
[----:B------:R-:W-:Y:S01]  /*4ab0*/  VIADD R8, R8, 0x1 ;  /* 0x0000000108087836 */ /* 0x000fe20000000000 */
[----:B------:R-:W-:Y:S01]  /*4ac0*/  @!PT LDS RZ, [RZ] ;  /* 0x00000000fffff984 */ /* 0x000fe20000000800 */
[----:B------:R-:W-:Y:S01]  /*4ad0*/  @!PT LDS RZ, [RZ] ;  /* 0x00000000fffff984 */ /* 0x000fe20000000800 */
[----:B------:R-:W-:Y:S01]  /*4ae0*/  @!PT LDS RZ, [RZ] ;  /* 0x00000000fffff984 */ /* 0x000fe20000000800 */
[----:B------:R-:W-:Y:S01]  /*4af0*/  @!PT LDS RZ, [RZ] ;  /* 0x00000000fffff984 */ /* 0x000fe20000000800 */
[----:B------:R2:W-:Y:S06]  /*4b00*/  MEMBAR.ALL.CTA ;  /* 0x0000000000007992 */ /* 0x0005ec0000008000 */
[----:B--2---:R-:W2:Y:S01]  /*4b10*/  FENCE.VIEW.ASYNC.S ;  /* 0x00000000000073c6 */ /* 0x004ea20000000000 */
[----:B------:R-:W-:-:S04]  /*4b20*/  PRMT R0, RZ, 0x654, R0 ;  /* 0x00000654ff007816 */ /* 0x000fc80000000000 */
[----:B--2---:R2:W-:Y:S01]  /*4b30*/  SYNCS.ARRIVE.TRANS64.RED.A1T0 RZ, [R0+URZ], RZ ;  /* 0x000000ff00ff79a7 */ /* 0x0045e200081004ff */
[----:B-1----:R-:W-:Y:S01]  /*4b40*/  LOP3.LUT P1, RZ, R6, 0x1, RZ, 0xc0, !PT ;  /* 0x0000000106ff7812 */ /* 0x002fe2000782c0ff */
[----:B--2---:R-:W-:-:S12]  /*4b50*/  BRA.U UP3, `(.L_x_91) ;  /* 0x0000000103e07547 */ /* 0x004fd8000b800000 */
[----:B------:R-:W1:Y:S01]  /*4b60*/  LDCU UR4, c[0x0][0x38c] ;  /* 0x00007180ff0477ac */ /* 0x000e620008000800 */
[----:B------:R-:W-:Y:S02]  /*4b70*/  PLOP3.LUT P2, PT, PT, PT, PT, 0x80, 0x8 ;  /* 0x000000000008781c */ /* 0x000fe40003f4f070 */
[----:B------:R-:W-:Y:S01]  /*4b80*/  SHF.L.U32 R4, R9, 0x1f, RZ ;  /* 0x0000001f09047819 */ /* 0x000fe200000006ff */
[----:B------:R-:W-:Y:S02]  /*4b90*/  ULEA UR23, UR24, UR17, 0x3 ;  /* 0x0000001118177291 */ /* 0x000fe4000f8e18ff */
[----:B------:R-:W-:Y:S02]  /*4ba0*/  ULEA UR18, UR24, UR32, 0x6 ;  /* 0x0000002018127291 */ /* 0x000fe4000f8e30ff */
[----:B-1----:R-:W-:-:S06]  /*4bb0*/  UISETP.GE.AND UP0, UPT, UR4, 0x1, UPT ;  /* 0x000000010400788c */ /* 0x002fcc000bf06270 */
[----:B------:R-:W-:-:S05]  /*4bc0*/  PLOP3.LUT P0, PT, PT, PT, UP0, 0x80, 0x8 ;  /* 0x000000000008781c */ /* 0x000fca0003f0f008 */
[----:B------:R-:W-:-:S08]  /*4bd0*/  @UP0 ULEA UR4, UR15, UR17, 0x3 ;  /* 0x000000110f040291 */ /* 0x000fd0000f8e18ff */
[----:B------:R-:W-:-:S04]  /*4be0*/  @P0 SHF.L.U32 R0, R2, 0x1f, RZ ;  /* 0x0000001f02000819 */ /* 0x000fc800000006ff */
[----:B------:R1:W2:Y:S01]  /*4bf0*/  @P0 SYNCS.PHASECHK.TRANS64.TRYWAIT P2, [UR4], R0 ;  /* 0x00000000ff0005a7 */ /* 0x0002a20008041104 */
[----:B------:R-:W3:Y:S02]  /*4c00*/  SYNCS.PHASECHK.TRANS64.TRYWAIT P0, [UR23+0x230], R4 ;  /* 0x00023004ff0075a7 */ /* 0x000ee40008001117 */
[----:B-123--:R-:W-:Y:S05]  /*4c10*/  @!P0 BRA `(.L_x_92) ;  /* 0x0000006000248947 */ /* 0x00efea0003800000 */
.L_x_236:
[----:B------:R-:W-:Y:S01]  /*4c20*/  UMOV UR19, UR14 ;  /* 0x0000000e00137c82 */ /* 0x000fe20008000000 */
[----:B------:R-:W-:Y:S05]  /*4c30*/  BRA.U !UP0, `(.L_x_93) ;  /* 0x0000000108987547 */ /* 0x000fea000b800000 */
[----:B------:R-:W-:Y:S02]  /*4c40*/  UIADD3 UR19, UPT, UPT, UR31, UR14, URZ ;  /* 0x0000000e1f137290 */ /* 0x000fe4000fffe0ff */
[----:B------:R-:W-:Y:S01]  /*4c50*/  UPLOP3.LUT UP2, UPT, UPT, UPT, UPT, 0x40, 0x4 ;  /* 0x000000000004789c */ /* 0x000fe20003f4e870 */
[----:B------:R-:W-:Y:S01]  /*4c60*/  UMOV UR16, UR25 ;  /* 0x0000001900107c82 */ /* 0x000fe20008000000 */
[----:B------:R-:W-:-:S09]  /*4c70*/  UMOV UR6, UR15 ;  /* 0x0000000f00067c82 */ /* 0x000fd20008000000 */
.L_x_96:
[----:B--2---:R-:W-:Y:S01]  /*4c80*/  ULEA UR5, UR6, UR17, 0x3 ;  /* 0x0000001106057291 */ /* 0x004fe2000f8e18ff */
[----:B---3--:R-:W-:Y:S11]  /*4c90*/  @P2 BRA `(.L_x_94) ;  /* 0x00000000000c2947 */ /* 0x008ff60003800000 */
[----:B-1----:R-:W-:Y:S04]  /*4ca0*/  SHF.L.U32 R4, R2, 0x1f, RZ ;  /* 0x0000001f02047819 */ /* 0x002fe800000006ff */
[----:B------:R-:W1:Y:S02]  /*4cb0*/  SYNCS.PHASECHK.TRANS64.TRYWAIT P0, [UR5], R4 ;  /* 0x00000004ff0075a7 */ /* 0x000e640008001105 */
[----:B-1----:R-:W-:Y:S05]  /*4cc0*/  @!P0 BRA `(.L_x_95) ;  /* 0x0000006000108947 */ /* 0x002fea0003800000 */
.L_x_94:
[----:B------:R-:W-:Y:S01]  /*4cd0*/  UISETP.NE.AND UP0, UPT, UR16, 0x1, UPT ;  /* 0x000000011000788c */ /* 0x000fe2000bf05270 */
[----:B------:R-:W-:Y:S01]  /*4ce0*/  PLOP3.LUT P2, PT, PT, PT, PT, 0x80, 0x8 ;  /* 0x000000000008781c */ /* 0x000fe20003f4f070 */
[----:B------:R-:W-:Y:S02]  /*4cf0*/  UIADD3 UR4, UPT, UPT, UR6, 0x1, URZ ;  /* 0x0000000106047890 */ /* 0x000fe4000fffe0ff */
[----:B------:R-:W-:Y:S02]  /*4d00*/  ULEA UR12, UR6, UR22, 0x8 ;  /* 0x00000016060c7291 */ /* 0x000fe4000f8e40ff */
[----:B------:R-:W-:Y:S01]  /*4d10*/  UISETP.NE.AND UP1, UPT, UR4, 0x1a, UPT ;  /* 0x0000001a0400788c */ /* 0x000fe2000bf25270 */
[----:B------:R-:W-:Y:S01]  /*4d20*/  PLOP3.LUT P0, PT, PT, PT, UP0, 0x80, 0x8 ;  /* 0x000000000008781c */ /* 0x000fe20003f0f008 */
[----:B------:R-:W-:Y:S02]  /*4d30*/  UIADD3 UR10, UPT, UPT, UR12, 0x2, URZ ;  /* 0x000000020c0a7890 */ /* 0x000fe4000fffe0ff */
[----:B------:R-:W-:Y:S02]  /*4d40*/  USEL UR7, URZ, 0x1, UP1 ;  /* 0x00000001ff077887 */ /* 0x000fe40008800000 */
[----:B------:R-:W-:Y:S02]  /*4d50*/  USEL UR15, UR4, URZ, UP1 ;  /* 0x000000ff040f7287 */ /* 0x000fe40008800000 */
[----:B------:R-:W-:Y:S02]  /*4d60*/  UIADD3 UR14, UPT, UPT, UR14, 0x1, URZ ;  /* 0x000000010e0e7890 */ /* 0x000fe4000fffe0ff */
[----:B------:R-:W-:Y:S01]  /*4d70*/  @UP0 ULEA UR4, UR15, UR17, 0x3 ;  /* 0x000000110f040291 */ /* 0x000fe2000f8e18ff */
[----:B------:R-:W-:Y:S01]  /*4d80*/  LOP3.LUT R2, R2, UR7, RZ, 0x3c, !PT ;  /* 0x0000000702027c12 */ /* 0x000fe2000f8e3cff */
[----:B------:R-:W-:Y:S01]  /*4d90*/  UIADD3 UR7, UPT, UPT, UR5, 0xd0, URZ ;  /* 0x000000d005077890 */ /* 0x000fe2000fffe0ff */
[----:B------:R-:W-:Y:S02]  /*4da0*/  UMOV UR13, 0x80004020 ;  /* 0x80004020000d7882 */ /* 0x000fe40000000000 */
[----:B-1----:R-:W-:Y:S01]  /*4db0*/  @P0 SHF.L.U32 R0, R2, 0x1f, RZ ;  /* 0x0000001f02000819 */ /* 0x002fe200000006ff */
[----:B------:R-:W-:Y:S01]  /*4dc0*/  UMOV UR5, 0x80004020 ;  /* 0x8000402000057882 */ /* 0x000fe20000000000 */
[----:B------:R-:W-:Y:S01]  /*4dd0*/  UMOV UR11, 0x80004020 ;  /* 0x80004020000b7882 */ /* 0x000fe20000000000 */
[----:B------:R-:W-:Y:S01]  /*4de0*/  UMOV UR9, 0x80004020 ;  /* 0x8000402000097882 */ /* 0x000fe20000000000 */
[----:B------:R2:W3:Y:S01]  /*4df0*/  @P0 SYNCS.PHASECHK.TRANS64.TRYWAIT P2, [UR4], R0 ;  /* 0x00000000ff0005a7 */ /* 0x0004e20008041104 */
[----:B------:R-:W-:Y:S02]  /*4e00*/  ULEA UR4, UR6, UR21, 0x8 ;  /* 0x0000001506047291 */ /* 0x000fe4000f8e40ff */
[----:B------:R-:W-:Y:S02]  /*4e10*/  UISETP.NE.AND UP0, UPT, UR14, UR19, UPT ;  /* 0x000000130e00728c */ /* 0x000fe4000bf05270 */
[----:B------:R-:W-:Y:S02]  /*4e20*/  UIADD3 UR8, UPT, UPT, UR4, 0x2, URZ ;  /* 0x0000000204087890 */ /* 0x000fe4000fffe0ff */
[----:B------:R-:W-:Y:S01]  /*4e30*/  UIADD3 UR16, UPT, UPT, UR16, -0x1, URZ ;  /* 0xffffffff10107890 */ /* 0x000fe2000fffe0ff */
[----:B------:R-:W-:Y:S02]  /*4e40*/  UMOV UR6, UR15 ;  /* 0x0000000f00067c82 */ /* 0x000fe40008000000 */
[----:B------:R2:W-:Y:S01]  /*4e50*/  UTCHMMA.2CTA gdesc[UR4], gdesc[UR12], tmem[UR18], tmem[UR28], idesc[UR29], UP2 ;  /* 0x00ff1c0c040075ea */ /* 0x0005e20009200012 */
[----:B------:R-:W-:Y:S03]  /*4e60*/  UPLOP3.LUT UP2, UPT, UPT, UPT, UPT, 0x80, 0x8 ;  /* 0x000000000008789c */ /* 0x000fe60003f4f070 */
[----:B------:R2:W-:Y:S01]  /*4e70*/  UTCHMMA.2CTA gdesc[UR8], gdesc[UR10], tmem[UR18], tmem[UR26], idesc[UR27], UPT ;  /* 0x00ff1a0a080075ea */ /* 0x0005e2000ba00012 */
[----:B------:R2:W-:Y:S01]  /*4e80*/  UTCBAR.2CTA.MULTICAST [UR7], URZ, UR20 ;  /* 0x000000ff070073e9 */ /* 0x0005e20008200814 */
[----:B------:R-:W-:Y:S06]  /*4e90*/  BRA.U UP0, `(.L_x_96) ;  /* 0xfffffffd00787547 */ /* 0x000fec000b83ffff */
.L_x_93:
[----:B--2---:R-:W-:Y:S01]  /*4ea0*/  UIADD3 UR4, UPT, UPT, UR23, 0x210, URZ ;  /* 0x0000021017047890 */ /* 0x004fe2000fffe0ff */
[----:B------:R-:W-:-:S08]  /*4eb0*/  UMOV UR14, UR19 ;  /* 0x00000013000e7c82 */ /* 0x000fd00008000000 */
[----:B------:R2:W-:Y:S01]  /*4ec0*/  UTCBAR.2CTA.MULTICAST [UR4], URZ, UR30 ;  /* 0x000000ff040073e9 */ /* 0x0005e2000820081e */
[----:B------:R-:W-:Y:S02]  /*4ed0*/  NOP ;  /* 0x0000000000007918 */ /* 0x000fe40000000000 */
.L_x_91:
[----:B--2---:R-:W-:Y:S01]  /*4ee0*/  UIADD3 UR4, UPT, UPT, UR24, 0x1, URZ ;  /* 0x0000000118047890 */ /* 0x004fe2000fffe0ff */
[----:B------:R-:W-:-:S03]  /*4ef0*/  ISETP.NE.AND P0, PT, R8, 0x2, PT ;  /* 0x000000020800780c */ /* 0x000fc60003f05270 */
[----:B------:R-:W-:Y:S01]  /*4f00*/  UISETP.NE.AND UP0, UPT, UR4, 0x4, UPT ;  /* 0x000000040400788c */ /* 0x000fe2000bf05270 */
[----:B-1----:R-:W-:Y:S02]  /*4f10*/  SEL R0, RZ, 0x1, P0 ;  /* 0x00000001ff007807 */ /* 0x002fe40000000000 */
[----:B------:R-:W-:Y:S01]  /*4f20*/  SEL R8, R8, RZ, P0 ;  /* 0x000000ff08087207 */ /* 0x000fe20000000000 */
[----:B------:R-:W-:Y:S01]  /*4f30*/  USEL UR5, URZ, 0x1, UP0 ;  /* 0x00000001ff057887 */ /* 0x000fe20008000000 */
[----:B------:R-:W-:Y:S01]  /*4f40*/  LOP3.LUT R3, R3, R0, RZ, 0x3c, !PT ;  /* 0x0000000003037212 */ /* 0x000fe200078e3cff */
[----:B------:R-:W-:-:S04]  /*4f50*/  USEL UR24, UR4, URZ, UP0 ;  /* 0x000000ff04187287 */ /* 0x000fc80008000000 */
[----:B------:R-:W-:Y:S01]  /*4f60*/  LOP3.LUT R9, R9, UR5, RZ, 0x3c, !PT ;  /* 0x0000000509097c12 */ /* 0x000fe2000f8e3cff */
[----:B------:R-:W-:Y:S07]  /*4f70*/  @P1 BRA `(.L_x_97) ;  /* 0xfffffff800b01947 */ /* 0x000fee000383ffff */
[----:B------:R-:W1:Y:S01]  /*4f80*/  S2UR UR8, SR_CgaCtaId ;  /* 0x00000000000879c3 */ /* 0x000e620000008800 */
[----:B------:R-:W-:Y:S01]  /*4f90*/  ELECT P0, URZ, PT ;  /* 0x0000000000ff782f */ /* 0x000fe20003800000 */
[----:B------:R-:W-:Y:S01]  /*4fa0*/  HFMA2 R0, -RZ, RZ, 0, 5.9604644775390625e-08 ;  /* 0x00000001ff007431 */ /* 0x000fe200000001ff */
[----:B------:R-:W-:-:S05]  /*4fb0*/  UMOV UR4, 0x40 ;  /* 0x0000004000047882 */ /* 0x000fca0000000000 */
[----:B------:R-:W-:Y:S01]  /*4fc0*/  UVIRTCOUNT.DEALLOC.SMPOOL 0x80 ;  /* 0x000000800000784c */ /* 0x000fe20000000000 */
[----:B------:R-:W-:Y:S02]  /*4fd0*/  UISETP.NE.AND UP1, UPT, UR33, URZ, UPT ;  /* 0x000000ff2100728c */ /* 0x000fe4000bf25270 */
[----:B-1----:R-:W-:-:S09]  /*4fe0*/  ULEA UR8, UR8, UR4, 0x18 ;  /* 0x0000000408087291 */ /* 0x002fd2000f8ec0ff */
[----:B------:R1:W-:Y:S01]  /*4ff0*/  @P0 STS.U8 [UR8+0x1c], R0 ;  /* 0x00001c00ff000988 */ /* 0x0003e20008000008 */
[----:B------:R-:W-:Y:S05]  /*5000*/  BRA.U UP1, `(.L_x_98) ;  /* 0x0000000101a07547 */ /* 0x000fea000b800000 */
[----:B------:R-:W-:Y:S01]  /*5010*/  UIADD3 UR7, UPT, UPT, UR17, 0x230, URZ ;  /* 0x0000023011077890 */ /* 0x000fe2000fffe0ff */
[----:B------:R-:W-:-:S03]  /*5020*/  SHF.L.U32 R2, R9, 0x1f, RZ ;  /* 0x0000001f09027819 */ /* 0x000fc600000006ff */
[----:B------:R-:W-:-:S09]  /*5030*/  ULEA UR4, UR24, UR7, 0x3 ;  /* 0x0000000718047291 */ /* 0x000fd2000f8e18ff */
[----:B------:R-:W2:Y:S02]  /*5040*/  SYNCS.PHASECHK.TRANS64.TRYWAIT P0, [UR4], R2 ;  /* 0x00000002ff0075a7 */ /* 0x000ea40008001104 */
[----:B--2---:R-:W-:Y:S05]  /*5050*/  @!P0 BRA `(.L_x_99) ;  /* 0x0000005c00448947 */ /* 0x004fea0003800000 */
.L_x_239:
        /* <DEDUP_REMOVED lines=9> */
.L_x_241:
        /* <DEDUP_REMOVED lines=9> */
.L_x_243:
[----:B------:R-:W-:-:S04]  /*5180*/  UIADD3 UR4, UPT, UPT, UR4, 0x1, URZ ;  /* 0x0000000104047890 */ /* 0x000fc8000fffe0ff */
[----:B------:R-:W-:-:S04]  /*5190*/  UISETP.NE.AND UP0, UPT, UR4, 0x4, UPT ;  /* 0x000000040400788c */ /* 0x000fc8000bf05270 */
[----:B------:R-:W-:Y:S02]  /*51a0*/  USEL UR5, URZ, 0x1, UP0 ;  /* 0x00000001ff057887 */ /* 0x000fe40008000000 */
[----:B------:R-:W-:-:S04]  /*51b0*/  USEL UR4, UR4, URZ, UP0 ;  /* 0x000000ff04047287 */ /* 0x000fc80008000000 */
[----:B------:R-:W-:Y:S01]  /*51c0*/  ULEA UR4, UR4, UR7, 0x3 ;  /* 0x0000000704047291 */ /* 0x000fe2000f8e18ff */
[----:B------:R-:W-:-:S04]  /*51d0*/  LOP3.LUT R2, R2, UR5, RZ, 0x3c, !PT ;  /* 0x0000000502027c12 */ /* 0x000fc8000f8e3cff */
[----:B------:R-:W-:Y:S01]  /*51e0*/  SHF.L.U32 R2, R2, 0x1f, RZ ;  /* 0x0000001f02027819 */ /* 0x000fe200000006ff */
[----:B-1----:R-:W-:-:S04]  /*51f0*/  IMAD.U32 R0, RZ, RZ, UR4 ;  /* 0x00000004ff007e24 */ /* 0x002fc8000f8e00ff */
[----:B------:R1:W2:Y:S03]  /*5200*/  SYNCS.PHASECHK.TRANS64.TRYWAIT P0, [R0+URZ], R2 ;  /* 0x00000002000075a7 */ /* 0x0002a600080011ff */
[----:B--2---:R-:W-:Y:S05]  /*5210*/  @!P0 NANOSLEEP.SYNCS 0x989680 ;  /* 0x009896800000895d */ /* 0x004fea0003900000 */
[----:B------:R-:W2:Y:S02]  /*5220*/  @!P0 SYNCS.PHASECHK.TRANS64 P0, [R0+URZ], R2 ;  /* 0x00000002000085a7 */ /* 0x000ea400080010ff */
[----:B--2---:R-:W-:Y:S05]  /*5230*/  @P0 BRA `(.L_x_102) ;  /* 0x0000000000200947 */ /* 0x004fea0003800000 */
.L_x_103:
[----:B--2---:R2:W4:Y:S02]  /*5240*/  SYNCS.PHASECHK.TRANS64.TRYWAIT P0, [R0+URZ], R2 ;  /* 0x00000002000075a7 */ /* 0x00452400080011ff */
[----:B----4-:R-:W-:Y:S05]  /*5250*/  @!P0 NANOSLEEP.SYNCS 0x989680 ;  /* 0x009896800000895d */ /* 0x010fea0003900000 */
[----:B------:R-:W4:Y:S02]  /*5260*/  @!P0 SYNCS.PHASECHK.TRANS64 P0, [R0+URZ], R2 ;  /* 0x00000002000085a7 */ /* 0x000f2400080010ff */
[----:B----4-:R-:W-:Y:S05]  /*5270*/  @!P0 BRA `(.L_x_103) ;  /* 0xfffffffc00f08947 */ /* 0x010fea000383ffff */
[----:B------:R-:W-:Y:S05]  /*5280*/  BRA `(.L_x_102) ;  /* 0x00000000000c7947 */ /* 0x000fea0003800000 */
.L_x_98:
[----:B------:R-:W-:-:S04]  /*5290*/  UIADD3 UR4, UPT, UPT, UR17, 0x270, URZ ;  /* 0x0000027011047890 */ /* 0x000fc8000fffe0ff */
[----:B------:R-:W-:-:S09]  /*52a0*/  UPRMT UR4, UR34, 0x654, UR4 ;  /* 0x0000065422047896 */ /* 0x000fd20008000004 */
[----:B------:R-:W-:Y:S03]  /*52b0*/  SYNCS.ARRIVE.TRANS64.RED.A1T0 RZ, [UR4], RZ ;  /* 0x000000ffffff79a7 */ /* 0x000fe60008100404 */
.L_x_102:
[----:B-12---:R-:W-:Y:S01]  /*52c0*/  SHF.L.U32 R2, RZ, 0x1f, RZ ;  /* 0x0000001fff027819 */ /* 0x006fe200000006ff */
[----:B------:R-:W-:Y:S01]  /*52d0*/  UIADD3 UR4, UPT, UPT, UR17, 0x270, URZ ;  /* 0x0000027011047890 */ /* 0x000fe2000fffe0ff */
[----:B------:R-:W-:Y:S02]  /*52e0*/  PLOP3.LUT P0, PT, PT, PT, UP1, 0x80, 0x8 ;  /* 0x000000000008781c */ /* 0x000fe40003f0f018 */
[----:B------:R-:W1:Y:S02]  /*52f0*/  SYNCS.PHASECHK.TRANS64.TRYWAIT P1, [UR17+0x270], R2 ;  /* 0x00027002ff0075a7 */ /* 0x000e640008021111 */
[----:B-1----:R-:W-:Y:S09]  /*5300*/  @!P1 BRA `(.L_x_104) ;  /* 0x0000005800e09947 */ /* 0x002ff20003800000 */
.L_x_245:
[----:B------:R-:W-:Y:S01]  /*5310*/  @!UP1 UPRMT UR4, UR34, 0x654, UR4 ;  /* 0x0000065422049896 */ /* 0x000fe20008000004 */
[----:B------:R-:W-:Y:S01]  /*5320*/  UMOV UR5, 0xffff ;  /* 0x0000ffff00057882 */ /* 0x000fe20000000000 */
[----:B------:R-:W-:-:S07]  /*5330*/  UMOV UR6, 0x1 ;  /* 0x0000000100067882 */ /* 0x000fce0000000000 */
[----:B------:R-:W-:Y:S01]  /*5340*/  @!P0 SYNCS.ARRIVE.TRANS64.RED.A1T0 RZ, [UR4], RZ ;  /* 0x000000ffffff89a7 */ /* 0x000fe20008100404 */
[----:B------:R-:W-:Y:S01]  /*5350*/  NOP ;  /* 0x0000000000007918 */ /* 0x000fe20000000000 */
[----:B-1----:R-:W1:Y:S01]  /*5360*/  LDS R0, [UR8+0x14] ;  /* 0x00001408ff007984 */ /* 0x002e620008000800 */
[----:B------:R-:W-:-:S04]  /*5370*/  ULOP3.LUT UR4, UR32, 0xffff, URZ, 0xc0, !UPT ;  /* 0x0000ffff20047892 */ /* 0x000fc8000f8ec0ff */
[----:B------:R-:W-:-:S04]  /*5380*/  USHF.R.U32.HI UR4, URZ, 0x5, UR4 ;  /* 0x00000005ff047899 */ /* 0x000fc80008011604 */
[----:B------:R-:W-:Y:S02]  /*5390*/  USHF.L.U32 UR5, UR5, UR4, URZ ;  /* 0x0000000405057299 */ /* 0x000fe400080006ff */
[----:B------:R-:W-:-:S04]  /*53a0*/  USHF.L.U32 UR4, UR6, UR4, URZ ;  /* 0x0000000406047299 */ /* 0x000fc800080006ff */
[----:B-1----:R-:W-:-:S04]  /*53b0*/  LOP3.LUT R0, R0, UR5, RZ, 0xc0, !PT ;  /* 0x0000000500007c12 */ /* 0x002fc8000f8ec0ff */
[----:B------:R-:W-:-:S13]  /*53c0*/  ISETP.NE.AND P0, PT, R0, UR5, PT ;  /* 0x0000000500007c0c */ /* 0x000fda000bf05270 */
[----:B------:R-:W-:Y:S05]  /*53d0*/  @P0 BRA `(.L_x_105) ;  /* 0x0000000000580947 */ /* 0x000fea0003800000 */
[----:B------:R-:W1:Y:S02]  /*53e0*/  LDS R0, [UR8+0x18] ;  /* 0x00001808ff007984 */ /* 0x000e640008000800 */
[----:B-1----:R-:W-:-:S04]  /*53f0*/  LOP3.LUT R0, R0, UR4, RZ, 0xc0, !PT ;  /* 0x0000000400007c12 */ /* 0x002fc8000f8ec0ff */
[----:B------:R-:W-:-:S13]  /*5400*/  ISETP.NE.AND P0, PT, R0, UR4, PT ;  /* 0x0000000400007c0c */ /* 0x000fda000bf05270 */
[----:B------:R-:W-:Y:S05]  /*5410*/  @P0 BRA `(.L_x_106) ;  /* 0x00000000003c0947 */ /* 0x000fea0003800000 */
[----:B------:R-:W1:Y:S01]  /*5420*/  S2R R2, SR_LANEID ;  /* 0x0000000000027919 */ /* 0x000e620000000000 */
[----:B------:R-:W-:-:S06]  /*5430*/  ULOP3.LUT UR5, URZ, UR5, URZ, 0x33, !UPT ;  /* 0x00000005ff057292 */ /* 0x000fcc000f8e33ff */
[----:B------:R-:W-:-:S04]  /*5440*/  IMAD.U32 R0, RZ, RZ, UR5 ;  /* 0x00000005ff007e24 */ /* 0x000fc8000f8e00ff */
[----:B------:R2:W4:Y:S02]  /*5450*/  REDUX UR7, R0 ;  /* 0x00000000000773c4 */ /* 0x0005240000000000 */
[----:B------:R1:W-:Y:S01]  /*5460*/  UTCATOMSWS.AND URZ, UR5 ;  /* 0x0000000500ff79e3 */ /* 0x0003e20008000000 */
[----:B--2---:R-:W-:Y:S01]  /*5470*/  LOP3.LUT R0, RZ, UR4, RZ, 0x33, !PT ;  /* 0x00000004ff007c12 */ /* 0x004fe2000f8e33ff */
[----:B------:R-:W-:Y:S02]  /*5480*/  VOTEU.ANY UR4, UPT, PT ;  /* 0x0000000000047886 */ /* 0x000fe400038e0100 */
[----:B------:R-:W-:Y:S02]  /*5490*/  UFLO.U32 UR4, UR4 ;  /* 0x00000004000472bd */ /* 0x000fe400080e0000 */
[----:B------:R-:W2:Y:S04]  /*54a0*/  REDUX UR6, R0 ;  /* 0x00000000000673c4 */ /* 0x000ea80000000000 */
[----:B-1----:R-:W-:-:S02]  /*54b0*/  ISETP.EQ.U32.AND P0, PT, R2, UR4, PT ;  /* 0x0000000402007c0c */ /* 0x002fc4000bf02070 */
[----:B----4-:R-:W-:-:S11]  /*54c0*/  MOV R2, UR7 ;  /* 0x0000000700027c02 */ /* 0x010fd60008000f00 */
[----:B------:R1:W-:Y:S01]  /*54d0*/  @P0 ATOMS.AND RZ, [UR8+0x14], R2 ;  /* 0x00001402ffff098c */ /* 0x0003e2000a800008 */
[----:B--2---:R-:W-:-:S05]  /*54e0*/  IMAD.U32 R0, RZ, RZ, UR6 ;  /* 0x00000006ff007e24 */ /* 0x004fca000f8e00ff */
[----:B------:R1:W-:Y:S01]  /*54f0*/  @P0 ATOMS.AND RZ, [UR8+0x18], R0 ;  /* 0x00001800ffff098c */ /* 0x0003e2000a800008 */
[----:B------:R-:W-:Y:S05]  /*5500*/  BRA `(.L_x_107) ;  /* 0x0000000000147947 */ /* 0x000fea0003800000 */
.L_x_106:
[----:B------:R-:W-:Y:S02]  /*5510*/  MOV R2, 0x5530 ;  /* 0x0000553000027802 */ /* 0x000fe40000000f00 */
[----:B---3-5:R-:W-:Y:S05]  /*5520*/  CALL.REL.NOINC `($__internal_0_$__cuda_sm10x_tcgen05_guardrail_trap_col_being_dealloced_not_returned_by_alloc) ;  /* 0x0000005c00c07944 */ /* 0x028fea0003c00000 */
[----:B------:R-:W-:Y:S05]  /*5530*/  BRA `(.L_x_107) ;  /* 0x0000000000087947 */ /* 0x000fea0003800000 */
.L_x_105:
[----:B------:R-:W-:Y:S02]  /*5540*/  MOV R2, 0x5560 ;  /* 0x0000556000027802 */ /* 0x000fe40000000f00 */
[----:B---3-5:R-:W-:Y:S05]  /*5550*/  CALL.REL.NOINC `($__internal_2_$__cuda_sm10x_tcgen05_guardrail_trap_unallocated_columns_being_dealloced) ;  /* 0x0000005c00cc7944 */ /* 0x028fea0003c00000 */
.L_x_107:
[----:B------:R-:W-:Y:S01]  /*5560*/  NOP ;  /* 0x0000000000007918 */ /* 0x000fe20000000000 */
[----:B------:R-:W-:Y:S05]  /*5570*/  EXIT ;  /* 0x000000000000794d */ /* 0x000fea0003800000 */
.L_x_78:
[----:B------:R-:W-:-:S09]  /*5580*/  UISETP.NE.OR UP0, UPT, UR25, 0x3, !UP3 ;  /* 0x000000031900788c */ /* 0x000fd2000df05670 */
[----:B------:R-:W-:Y:S05]  /*5590*/  BRA.U UP0, `(.L_x_108) ;  /* 0x0000001100b87547 */ /* 0x000fea000b800000 */
[----:B------:R-:W1:Y:S01]  /*55a0*/  LDCU UR31, c[0x0][0x370] ;  /* 0x00006e00ff1f77ac */ /* 0x000e620008000800 */
[----:B------:R-:W2:Y:S01]  /*55b0*/  LDC.64 R16, c[0x0][0x348] ;  /* 0x0000d200ff107b82 */ /* 0x000ea20000000a00 */
[----:B------:R-:W-:Y:S02]  /*55c0*/  HFMA2 R13, -RZ, RZ, 0, 0 ;  /* 0x00000000ff0d7431 */ /* 0x000fe400000001ff */
[----:B------:R-:W-:Y:S01]  /*55d0*/  IMAD.MOV.U32 R15, RZ, RZ, 0x1 ;  /* 0x00000001ff0f7424 */ /* 0x000fe200078e00ff */
[----:B------:R-:W1:Y:S01]  /*55e0*/  LDCU.128 UR48, c[0x0][0xb10] ;  /* 0x00016200ff3077ac */ /* 0x000e620008000c00 */
[----:B------:R-:W-:Y:S01]  /*55f0*/  IMAD.MOV.U32 R14, RZ, RZ, RZ ;  /* 0x000000ffff0e7224 */ /* 0x000fe200078e00ff */
[----:B------:R-:W-:Y:S01]  /*5600*/  MOV R7, 0x1000 ;  /* 0x0000100000077802 */ /* 0x000fe20000000f00 */
[----:B------:R-:W3:Y:S01]  /*5610*/  LDCU UR30, c[0x0][0x374] ;  /* 0x00006e80ff1e77ac */ /* 0x000ee20008000800 */
[----:B------:R-:W4:Y:S01]  /*5620*/  LDC.64 R2, c[0x0][0x888] ;  /* 0x00022200ff027b82 */ /* 0x000f220000000a00 */
[----:B------:R-:W3:Y:S01]  /*5630*/  LDCU UR15, c[0x0][0xb0c] ;  /* 0x00016180ff0f77ac */ /* 0x000ee20008000800 */
[----:B------:R-:W2:Y:S06]  /*5640*/  LDCU UR52, c[0x0][0xb20] ;  /* 0x00016400ff3477ac */ /* 0x000eac0008000800 */
[----:B------:R-:W4:Y:S01]  /*5650*/  LDC.64 R4, c[0x0][0x890] ;  /* 0x00022400ff047b82 */ /* 0x000f220000000a00 */
[----:B------:R-:W2:Y:S01]  /*5660*/  LDCU UR4, c[0x0][0xb30] ;  /* 0x00016600ff0477ac */ /* 0x000ea20008000800 */
[----:B------:R-:W-:Y:S01]  /*5670*/  UMOV UR21, 0x400 ;  /* 0x0000040000157882 */ /* 0x000fe20000000000 */
[----:B-1----:R-:W-:-:S02]  /*5680*/  UIMAD.WIDE.U32 UR6, UR31, UR48, URZ ;  /* 0x000000301f0672a5 */ /* 0x002fc4000f8e00ff */
[----:B---3--:R-:W-:Y:S02]  /*5690*/  UIMAD.WIDE.U32 UR8, UR30, UR51, URZ ;  /* 0x000000331e0872a5 */ /* 0x008fe4000f8e00ff */
[----:B------:R-:W-:Y:S02]  /*56a0*/  ULEA UR21, UR47, UR21, 0x18 ;  /* 0x000000152f157291 */ /* 0x000fe4000f8ec0ff */
[----:B------:R-:W-:Y:S02]  /*56b0*/  UPLOP3.LUT UP2, UPT, UPT, UPT, UPT, 0x40, 0x4 ;  /* 0x000000000004789c */ /* 0x000fe40003f4e870 */
[----:B------:R-:W-:Y:S01]  /*56c0*/  UIADD3 UR37, UPT, UPT, UR21, 0x1b8, URZ ;  /* 0x000001b815257890 */ /* 0x000fe2000fffe0ff */
[----:B------:R-:W-:Y:S01]  /*56d0*/  UMOV UR6, UR7 ;  /* 0x0000000700067c82 */ /* 0x000fe20008000000 */
[----:B------:R-:W-:Y:S01]  /*56e0*/  UMOV UR38, UR9 ;  /* 0x0000000900267c82 */ /* 0x000fe20008000000 */
[----:B------:R-:W-:Y:S02]  /*56f0*/  UISETP.GE.AND UP0, UPT, UR45, 0x1, UPT ;  /* 0x000000012d00788c */ /* 0x000fe4000bf06270 */
[----:B------:R-:W-:Y:S01]  /*5700*/  UISETP.NE.AND UP4, UPT, UR45, 0x1, UPT ;  /* 0x000000012d00788c */ /* 0x000fe2000bf85270 */
[----:B------:R-:W1:Y:S01]  /*5710*/  LDCU.64 UR22, c[0x0][0xb28] ;  /* 0x00016500ff1677ac */ /* 0x000e620008000a00 */
[----:B------:R-:W-:-:S02]  /*5720*/  UISETP.NE.AND UP6, UPT, UR15, 0x1, UPT ;  /* 0x000000010f00788c */ /* 0x000fc4000bfc5270 */
[----:B------:R-:W-:Y:S02]  /*5730*/  UISETP.NE.AND UP5, UPT, UR50, 0x1, UPT ;  /* 0x000000013200788c */ /* 0x000fe4000bfa5270 */
[----:B------:R-:W-:Y:S02]  /*5740*/  UIADD3 UR41, UPT, UPT, UR21, 0x1a0, URZ ;  /* 0x000001a015297890 */ /* 0x000fe4000fffe0ff */
[----:B------:R-:W-:Y:S02]  /*5750*/  UIADD3 UR33, UPT, UPT, UR21, 0x1a8, URZ ;  /* 0x000001a815217890 */ /* 0x000fe4000fffe0ff */
[----:B------:R-:W-:Y:S02]  /*5760*/  UIADD3 UR25, UPT, UPT, UR21, 0x1b0, URZ ;  /* 0x000001b015197890 */ /* 0x000fe4000fffe0ff */
[----:B------:R-:W-:Y:S02]  /*5770*/  UPRMT UR37, UR47, 0x654, UR37 ;  /* 0x000006542f257896 */ /* 0x000fe40008000025 */
[----:B------:R-:W-:-:S02]  /*5780*/  USHF.R.U32.HI UR39, URZ, UR49, UR6 ;  /* 0x00000031ff277299 */ /* 0x000fc40008011606 */
[----:B--2---:R-:W-:Y:S02]  /*5790*/  USHF.R.U32.HI UR38, URZ, UR52, UR38 ;  /* 0x00000034ff267299 */ /* 0x004fe40008011626 */
[----:B------:R-:W-:-:S11]  /*57a0*/  UISETP.NE.AND UP3, UPT, UR4, 0x1, UPT ;  /* 0x000000010400788c */ /* 0x000fd6000bf65270 */
.L_x_119:
[C---:B------:R-:W-:Y:S02]  /*57b0*/  LEA R12, R14.reuse, UR21, 0x3 ;  /* 0x000000150e0c7c11 */ /* 0x040fe4000f8e18ff */
[----:B------:R-:W-:Y:S02]  /*57c0*/  SHF.L.U32 R0, R13, 0x1f, RZ ;  /* 0x0000001f0d007819 */ /* 0x000fe400000006ff */
[----:B------:R-:W-:Y:S02]  /*57d0*/  LEA R8, R14, UR21, 0x4 ;  /* 0x000000150e087c11 */ /* 0x000fe4000f8e20ff */
[----:B--2---:R-:W2:Y:S02]  /*57e0*/  SYNCS.PHASECHK.TRANS64.TRYWAIT P0, [R12+URZ+0x1f0], R0 ;  /* 0x0001f0000c0075a7 */ /* 0x004ea400080011ff */
[----:B--2---:R-:W-:Y:S05]  /*57f0*/  @!P0 BRA `(.L_x_109) ;  /* 0x0000005400bc8947 */ /* 0x004fea0003800000 */
.L_x_246:
[----:B------:R-:W3:Y:S01]  /*5800*/  LDS.128 R8, [R8+0x280] ;  /* 0x0002800008087984 */ /* 0x000ee20000000c00 */
[----:B------:R-:W-:Y:S01]  /*5810*/  UISETP.GE.AND UP0, UPT, UR45, 0x1, UPT ;  /* 0x000000012d00788c */ /* 0x000fe2000bf06270 */
[----:B------:R-:W-:Y:S01]  /*5820*/  @!PT LDS RZ, [RZ] ;  /* 0x00000000fffff984 */ /* 0x000fe20000000800 */
[----:B------:R-:W-:Y:S01]  /*5830*/  @!PT LDS RZ, [RZ] ;  /* 0x00000000fffff984 */ /* 0x000fe20000000800 */
[----:B------:R-:W-:Y:S01]  /*5840*/  @!PT LDS RZ, [RZ] ;  /* 0x00000000fffff984 */ /* 0x000fe20000000800 */
[----:B------:R-:W-:Y:S01]  /*5850*/  @!PT LDS RZ, [RZ] ;  /* 0x00000000fffff984 */ /* 0x000fe20000000800 */
[----:B------:R1:W-:Y:S06]  /*5860*/  MEMBAR.ALL.CTA ;  /* 0x0000000000007992 */ /* 0x0003ec0000008000 */
[----:B-1----:R-:W1:Y:S01]  /*5870*/  FENCE.VIEW.ASYNC.S ;  /* 0x00000000000073c6 */ /* 0x002e620000000000 */
[----:B---3--:R-:W-:Y:S11]  /*5880*/  LOP3.LUT P0, RZ, R10, 0x1, RZ, 0xc0, !PT ;  /* 0x000000010aff7812 */ /* 0x008ff6000780c0ff */
[----:B------:R-:W-:Y:S02]  /*5890*/  @!UPT UIADD3 URZ, UPT, UPT, URZ, URZ, URZ ;  /* 0x000000fffffff290 */ /* 0x000fe4000fffe0ff */
[----:B-1----:R-:W-:Y:S01]  /*58a0*/  VOTEU.ANY UP1, P0 ;  /* 0x0000000000ff7886 */ /* 0x002fe20000020100 */
[----:B------:R-:W-:Y:S11]  /*58b0*/  PLOP3.LUT P0, PT, PT, PT, UP1, 0x80, 0x8 ;  /* 0x000000000008781c */ /* 0x000ff60003f0f018 */
[----:B------:R-:W-:Y:S02]  /*58c0*/  @!UPT UIADD3 URZ, UPT, UPT, URZ, URZ, URZ ;  /* 0x000000fffffff290 */ /* 0x000fe4000fffe0ff */
[----:B--2---:R-:W-:Y:S02]  /*58d0*/  @P0 SHF.R.U32.HI R0, RZ, 0x10, R9 ;  /* 0x00000010ff000819 */ /* 0x004fe40000011609 */
[----:B------:R-:W-:Y:S02]  /*58e0*/  @P0 MOV R6, R8 ;  /* 0x0000000800060202 */ /* 0x000fe40000000f00 */
[----:B------:R-:W-:Y:S01]  /*58f0*/  @P0 R2UR UR4, R0 ;  /* 0x00000000000402ca */ /* 0x000fe200000e0000 */
[----:B------:R-:W-:Y:S01]  /*5900*/  VIADD R0, R12, 0x200 ;  /* 0x000002000c007836 */ /* 0x000fe20000000000 */
[----:B------:R-:W-:Y:S02]  /*5910*/  @P0 LOP3.LUT R8, R9, 0xffff, RZ, 0xc0, !PT ;  /* 0x0000ffff09080812 */ /* 0x000fe400078ec0ff */
[----:B------:R-:W-:Y:S02]  /*5920*/  @P0 R2UR UR6, R6 ;  /* 0x00000000060602ca */ /* 0x000fe400000e0000 */
[----:B------:R-:W-:Y:S02]  /*5930*/  PRMT R0, RZ, 0x654, R0 ;  /* 0x00000654ff007816 */ /* 0x000fe40000000000 */
[----:B------:R-:W-:Y:S02]  /*5940*/  @P0 R2UR UR5, R8 ;  /* 0x00000000080502ca */ /* 0x000fe400000e0000 */
[----:B------:R1:W-:Y:S03]  /*5950*/  SYNCS.ARRIVE.TRANS64.RED.A1T0 RZ, [R0+URZ], RZ ;  /* 0x000000ff00ff79a7 */ /* 0x0003e600081004ff */
[----:B------:R-:W-:Y:S04]  /*5960*/  @UP1 UMOV UR29, UR4 ;  /* 0x00000004001d1c82 */ /* 0x000fe80008000000 */
[----:B------:R-:W-:Y:S04]  /*5970*/  @UP1 UMOV UR14, UR6 ;  /* 0x00000006000e1c82 */ /* 0x000fe80008000000 */
[----:B------:R-:W-:Y:S01]  /*5980*/  @UP1 UMOV UR13, UR5 ;  /* 0x00000005000d1c82 */ /* 0x000fe20008000000 */
[----:B------:R-:W-:Y:S05]  /*5990*/  BRA.U !UP0, `(.L_x_110) ;  /* 0x0000000108a47547 */ /* 0x000fea000b800000 */
[----:B------:R-:W-:Y:S02]  /*59a0*/  UIMAD.WIDE.U32 UR16, UR13, UR51, URZ ;  /* 0x000000330d1072a5 */ /* 0x000fe4000f8e00ff */
[----:B------:R-:W-:Y:S02]  /*59b0*/  UIMAD.WIDE.U32 UR18, UR14, UR48, URZ ;  /* 0x000000300e1272a5 */ /* 0x000fe4000f8e00ff */
[----:B------:R-:W-:Y:S02]  /*59c0*/  USEL UR4, UR30, UR38, !UP5 ;  /* 0x000000261e047287 */ /* 0x000fe4000e800000 */
[----:B------:R-:W-:Y:S02]  /*59d0*/  USEL UR7, UR31, UR39, !UP6 ;  /* 0x000000271f077287 */ /* 0x000fe4000f000000 */
[----:B------:R-:W-:Y:S02]  /*59e0*/  UIMAD.WIDE.U32 UR8, UR4, UR22, URZ ;  /* 0x00000016040872a5 */ /* 0x000fe4000f8e00ff */
[----:B------:R-:W-:Y:S01]  /*59f0*/  UIMAD.WIDE.U32 UR10, UR7, UR22, URZ ;  /* 0x00000016070a72a5 */ /* 0x000fe2000f8e00ff */
[----:B------:R-:W-:Y:S02]  /*5a00*/  UMOV UR5, UR17 ;  /* 0x0000001100057c82 */ /* 0x000fe40008000000 */
[----:B------:R-:W-:Y:S03]  /*5a10*/  USHF.R.U32.HI UR6, URZ, UR52, UR5 ;  /* 0x00000034ff067299 */ /* 0x000fe60008011605 */
[----:B------:R-:W-:Y:S01]  /*5a20*/  UMOV UR5, UR19 ;  /* 0x0000001300057c82 */ /* 0x000fe20008000000 */
[----:B------:R-:W-:Y:S02]  /*5a30*/  USEL UR6, UR13, UR6, !UP5 ;  /* 0x000000060d067287 */ /* 0x000fe4000e800000 */
[----:B------:R-:W-:Y:S03]  /*5a40*/  USHF.R.U32.HI UR12, URZ, UR49, UR5 ;  /* 0x00000031ff0c7299 */ /* 0x000fe60008011605 */
[----:B------:R-:W-:Y:S02]  /*5a50*/  UMOV UR5, UR9 ;  /* 0x0000000900057c82 */ /* 0x000fe40008000000 */
[----:B------:R-:W-:Y:S03]  /*5a60*/  @UP4 USHF.R.U32.HI UR4, URZ, UR23, UR5 ;  /* 0x00000017ff044299 */ /* 0x000fe60008011605 */
[----:B------:R-:W-:Y:S01]  /*5a70*/  UMOV UR5, UR11 ;  /* 0x0000000b00057c82 */ /* 0x000fe20008000000 */
[----:B------:R-:W-:Y:S02]  /*5a80*/  UIMAD UR4, UR45, UR4, URZ ;  /* 0x000000042d0472a4 */ /* 0x000fe4000f8e02ff */
[----:B------:R-:W-:Y:S02]  /*5a90*/  @UP4 USHF.R.U32.HI UR7, URZ, UR23, UR5 ;  /* 0x00000017ff074299 */ /* 0x000fe40008011605 */
[----:B------:R-:W-:Y:S02]  /*5aa0*/  UIMAD.WIDE.U32 UR10, UR6, UR22, URZ ;  /* 0x00000016060a72a5 */ /* 0x000fe4000f8e00ff */
[----:B------:R-:W-:Y:S02]  /*5ab0*/  USEL UR5, UR14, UR12, !UP6 ;  /* 0x0000000c0e057287 */ /* 0x000fe4000f000000 */
[----:B------:R-:W-:Y:S02]  /*5ac0*/  UIMAD UR8, UR45, UR7, URZ ;  /* 0x000000072d0872a4 */ /* 0x000fe4000f8e02ff */
[----:B------:R-:W-:Y:S03]  /*5ad0*/  UISETP.GE.AND UP0, UPT, UR6, UR4, UPT ;  /* 0x000000040600728c */ /* 0x000fe6000bf06270 */
[----:B------:R-:W-:Y:S01]  /*5ae0*/  UMOV UR4, UR11 ;  /* 0x0000000b00047c82 */ /* 0x000fe20008000000 */
[----:B------:R-:W-:Y:S02]  /*5af0*/  UISETP.GE.OR UP0, UPT, UR5, UR8, UP0 ;  /* 0x000000080500728c */ /* 0x000fe40008706670 */
[----:B------:R-:W-:Y:S02]  /*5b00*/  USHF.R.U32.HI UR4, URZ, UR23, UR4 ;  /* 0x00000017ff047299 */ /* 0x000fe40008011604 */
[----:B------:R-:W-:Y:S02]  /*5b10*/  UIMAD.WIDE.U32 UR8, UR5, UR22, URZ ;  /* 0x00000016050872a5 */ /* 0x000fe4000f8e00ff */
[----:B------:R-:W-:Y:S04]  /*5b20*/  USEL UR10, UR6, UR4, !UP4 ;  /* 0x00000004060a7287 */ /* 0x000fe8000e000000 */
[----:B------:R-:W-:Y:S01]  /*5b30*/  UIADD3 UR11, UPT, UPT, -UR10, URZ, URZ ;  /* 0x000000ff0a0b7290 */ /* 0x000fe2000fffe1ff */
[----:B------:R-:W-:Y:S02]  /*5b40*/  @!UP0 UMOV UR4, UR9 ;  /* 0x0000000900048c82 */ /* 0x000fe40008000000 */
[----:B------:R-:W-:Y:S02]  /*5b50*/  @!UP0 USHF.R.U32.HI UR4, URZ, UR23, UR4 ;  /* 0x00000017ff048299 */ /* 0x000fe40008011604 */
[----:B------:R-:W-:Y:S02]  /*5b60*/  UIMAD UR8, UR45, UR11, UR6 ;  /* 0x0000000b2d0872a4 */ /* 0x000fe4000f8e0206 */
[----:B------:R-:W-:Y:S04]  /*5b70*/  @!UP0 USEL UR4, UR5, UR4, !UP4 ;  /* 0x0000000405048287 */ /* 0x000fe8000e000000 */
[----:B------:R-:W-:Y:S02]  /*5b80*/  @!UP0 UIMAD UR7, UR7, UR8, UR4 ;  /* 0x00000008070782a4 */ /* 0x000fe4000f8e0204 */
[----:B------:R-:W-:Y:S02]  /*5b90*/  @!UP0 UIADD3 UR9, UPT, UPT, UR10, -UR4, URZ ;  /* 0x800000040a098290 */ /* 0x000fe4000fffe0ff */
[----:B------:R-:W-:Y:S02]  /*5ba0*/  UIADD3 UR8, UPT, UPT, -UR6, URZ, URZ ;  /* 0x000000ff06087290 */ /* 0x000fe4000fffe1ff */
[----:B------:R-:W-:Y:S02]  /*5bb0*/  UIADD3 UR4, UPT, UPT, -UR5, URZ, URZ ;  /* 0x000000ff05047290 */ /* 0x000fe4000fffe1ff */
[----:B------:R-:W-:Y:S03]  /*5bc0*/  @!UP0 UIMAD UR6, UR9, UR45, UR5 ;  /* 0x0000002d090682a4 */ /* 0x000fe6000f8e0205 */
[----:B------:R-:W-:Y:S01]  /*5bd0*/  @!UP0 UMOV UR5, UR7 ;  /* 0x0000000700058c82 */ /* 0x000fe20008000000 */
[----:B------:R-:W-:Y:S02]  /*5be0*/  UIMAD UR7, UR15, UR4, UR14 ;  /* 0x000000040f0772a4 */ /* 0x000fe4000f8e020e */
[----:B------:R-:W-:Y:S02]  /*5bf0*/  UIMAD UR4, UR50, UR8, UR13 ;  /* 0x00000008320472a4 */ /* 0x000fe4000f8e020d */
[----:B------:R-:W-:Y:S02]  /*5c00*/  UIMAD UR14, UR5, UR15, UR7 ;  /* 0x0000000f050e72a4 */ /* 0x000fe4000f8e0207 */
[----:B------:R-:W-:Y:S11]  /*5c10*/  UIMAD UR13, UR6, UR50, UR4 ;  /* 0x00000032060d72a4 */ /* 0x000ff6000f8e0204 */
[----:B------:R-:W-:Y:S01]  /*5c20*/  @!UPT UIADD3 URZ, UPT, UPT, URZ, URZ, URZ ;  /* 0x000000fffffff290 */ /* 0x000fe2000fffe0ff */
.L_x_110:
[----:B------:R-:W2:Y:S01]  /*5c30*/  @!UP3 LDCU.128 UR8, c[0x0][0xb10] ;  /* 0x00016200ff08b7ac */ /* 0x000ea20008000c00 */
[C---:B----4-:R-:W-:Y:S02]  /*5c40*/  ISETP.NE.U32.AND P1, PT, R4.reuse, RZ, PT ;  /* 0x000000ff0400720c */ /* 0x050fe40003f25070 */
[----:B------:R-:W-:Y:S02]  /*5c50*/  ISETP.NE.U32.AND P0, PT, R4, RZ, PT ;  /* 0x000000ff0400720c */ /* 0x000fe40003f05070 */
[C---:B------:R-:W-:Y:S02]  /*5c60*/  ISETP.NE.AND.EX P1, PT, R5.reuse, RZ, PT, P1 ;  /* 0x000000ff0500720c */ /* 0x040fe40003f25310 */
[----:B------:R-:W-:Y:S01]  /*5c70*/  ISETP.NE.AND.EX P0, PT, R5, RZ, PT, P0 ;  /* 0x000000ff0500720c */ /* 0x000fe20003f05300 */
[----:B------:R-:W3:Y:S01]  /*5c80*/  @!UP3 LDCU UR5, c[0x0][0xb0c] ;  /* 0x00016180ff05b7ac */ /* 0x000ee20008000800 */
[----:B------:R-:W-:Y:S01]  /*5c90*/  SHF.L.U32 R9, R15, 0x1f, RZ ;  /* 0x0000001f0f097819 */ /* 0x000fe200000006ff */
[----:B------:R-:W-:Y:S02]  /*5ca0*/  USHF.L.U32 UR42, UR28, 0x7, URZ ;  /* 0x000000071c2a7899 */ /* 0x000fe400080006ff */
[----:B------:R-:W-:Y:S02]  /*5cb0*/  USHF.L.U32 UR43, UR20, 0x6, URZ ;  /* 0x00000006142b7899 */ /* 0x000fe400080006ff */
[----:B--2---:R-:W-:Y:S07]  /*5cc0*/  UIMAD.WIDE.U32 UR6, UR14, UR8, URZ ;  /* 0x000000080e0672a5 */ /* 0x004fee000f8e00ff */
[----:B------:R-:W-:Y:S01]  /*5cd0*/  @!UP3 UMOV UR4, UR7 ;  /* 0x000000070004bc82 */ /* 0x000fe20008000000 */
[----:B---3--:R-:W-:Y:S02]  /*5ce0*/  @!UP3 UISETP.NE.AND UP0, UPT, UR5, 0x1, UPT ;  /* 0x000000010500b88c */ /* 0x008fe4000bf05270 */
[----:B------:R-:W-:Y:S02]  /*5cf0*/  @!UP3 USHF.R.U32.HI UR4, URZ, UR9, UR4 ;  /* 0x00000009ff04b299 */ /* 0x000fe40008011604 */
[----:B------:R-:W-:Y:S02]  /*5d00*/  UIMAD.WIDE.U32 UR6, UR13, UR11, URZ ;  /* 0x0000000b0d0672a5 */ /* 0x000fe4000f8e00ff */
[----:B------:R-:W-:Y:S02]  /*5d10*/  @!UP3 USEL UR8, UR14, UR4, !UP0 ;  /* 0x000000040e08b287 */ /* 0x000fe4000c000000 */
[----:B------:R-:W-:Y:S03]  /*5d20*/  @!UP3 UISETP.NE.AND UP0, UPT, UR10, 0x1, UPT ;  /* 0x000000010a00b88c */ /* 0x000fe6000bf05270 */
[----:B------:R-:W-:Y:S02]  /*5d30*/  @!UP3 UMOV UR6, UR7 ;  /* 0x000000070006bc82 */ /* 0x000fe40008000000 */
[----:B------:R-:W2:Y:S02]  /*5d40*/  @!UP3 LDCU UR4, c[0x0][0xb20] ;  /* 0x00016400ff04b7ac */ /* 0x000ea40008000800 */
[----:B--2---:R-:W-:Y:S04]  /*5d50*/  @!UP3 USHF.R.U32.HI UR6, URZ, UR4, UR6 ;  /* 0x00000004ff06b299 */ /* 0x004fe80008011606 */
[----:B------:R-:W-:Y:S04]  /*5d60*/  @!UP3 USEL UR6, UR13, UR6, !UP0 ;  /* 0x000000060d06b287 */ /* 0x000fe8000c000000 */
[----:B------:R-:W-:Y:S02]  /*5d70*/  @!UP3 UIADD3 UR4, UPT, UPT, -UR8, UR6, URZ ;  /* 0x000000060804b290 */ /* 0x000fe4000fffe1ff */
[----:B------:R-:W-:Y:S02]  /*5d80*/  @!UP3 UIADD3 UR6, UPT, UPT, UR8, -UR6, URZ ;  /* 0x800000060806b290 */ /* 0x000fe4000fffe0ff */
[----:B------:R-:W-:Y:S02]  /*5d90*/  @!UP3 UIMAD UR14, UR4, UR5, UR14 ;  /* 0x00000005040eb2a4 */ /* 0x000fe4000f8e020e */
[----:B------:R-:W-:Y:S01]  /*5da0*/  @!UP3 UIMAD UR13, UR6, UR10, UR13 ;  /* 0x0000000a060db2a4 */ /* 0x000fe2000f8e020d */
[----:B------:R-:W-:Y:S11]  /*5db0*/  BRA.U UP2, `(.L_x_111) ;  /* 0x0000000102107547 */ /* 0x000ff6000b800000 */
[----:B------:R-:W-:Y:S04]  /*5dc0*/  MOV R6, UR46 ;  /* 0x0000002e00067c02 */ /* 0x000fe80008000f00 */
[----:B------:R-:W-:Y:S04]  /*5dd0*/  SHF.L.U32 R6, R6, 0x1f, RZ ;  /* 0x0000001f06067819 */ /* 0x000fe800000006ff */
[----:B------:R-:W2:Y:S02]  /*5de0*/  SYNCS.PHASECHK.TRANS64.TRYWAIT P2, [UR21+0x1e8], R6 ;  /* 0x0001e806ff0075a7 */ /* 0x000ea40008041115 */
[----:B--2---:R-:W-:Y:S05]  /*5df0*/  @!P2 BRA `(.L_x_112) ;  /* 0x000000500050a947 */ /* 0x004fea0003800000 */
.L_x_111:
[----:B------:R-:W-:Y:S05]  /*5e00*/  @!P1 BRA `(.L_x_113) ;  /* 0x0000000000309947 */ /* 0x000fea0003800000 */
[----:B------:R-:W-:Y:S01]  /*5e10*/  ISETP.NE.U32.AND P1, PT, R2, RZ, PT ;  /* 0x000000ff0200720c */ /* 0x000fe20003f25070 */
[----:B------:R-:W2:Y:S01]  /*5e20*/  LDCU.64 UR4, c[0x0][0x358] ;  /* 0x00006b00ff0477ac */ /* 0x000ea20008000a00 */
[----:B------:R-:W-:Y:S02]  /*5e30*/  IMAD.MOV.U32 R50, RZ, RZ, 0x1 ;  /* 0x00000001ff327424 */ /* 0x000fe400078e00ff */
[----:B------:R-:W-:Y:S11]  /*5e40*/  ISETP.NE.AND.EX P1, PT, R3, RZ, PT, P1 ;  /* 0x000000ff0300720c */ /* 0x000ff60003f25310 */
[----:B------:R-:W-:Y:S02]  /*5e50*/  @!UPT UIADD3 URZ, UPT, UPT, URZ, URZ, URZ ;  /* 0x000000fffffff290 */ /* 0x000fe4000fffe0ff */
[----:B------:R-:W3:Y:S01]  /*5e60*/  @P1 LDC.64 R10, c[0x0][0x888] ;  /* 0x00022200ff0a1b82 */ /* 0x000ee20000000a00 */
[----:B-1----:R-:W-:Y:S04]  /*5e70*/  @P1 IMAD R0, R4, UR36, RZ ;  /* 0x0000002404001c24 */ /* 0x002fe8000f8e02ff */
[----:B---3--:R-:W-:Y:S04]  /*5e80*/  @P1 IMAD.WIDE R10, R0, 0x4, R10 ;  /* 0x00000004000a1825 */ /* 0x008fe800078e020a */
[----:B------:R-:W-:Y:S01]  /*5e90*/  HFMA2 R0, -RZ, RZ, 0, 5.9604644775390625e-08 ;  /* 0x00000001ff007431 */ /* 0x000fe200000001ff */
[----:B--2--5:R2:W5:Y:S04]  /*5ea0*/  @P1 LDG.E R27, desc[UR4][R10.64] ;  /* 0x000000040a1b1981 */ /* 0x024568000c1e1900 */
[----:B------:R-:W-:Y:S01]  /*5eb0*/  @!P1 PRMT R50, R0, 0x7610, R50 ;  /* 0x0000761000329816 */ /* 0x000fe20000000032 */
[----:B--2---:R-:W3:Y:S06]  /*5ec0*/  @!P1 LDC R27, c[0x0][0x880] ;  /* 0x00022000ff1b9b82 */ /* 0x004eec0000000800 */
.L_x_113:
[----:B---3-5:R-:W-:Y:S01]  /*5ed0*/  @!P0 FSETP.EQ.AND P1, PT, R27, RZ, PT ;  /* 0x000000ff1b00820b */ /* 0x028fe20003f22000 */
[----:B------:R-:W-:Y:S01]  /*5ee0*/  @!UPT UIADD3 URZ, UPT, UPT, URZ, URZ, URZ ;  /* 0x000000fffffff290 */ /* 0x000fe2000fffe0ff */
[----:B------:R-:W-:Y:S11]  /*5ef0*/  @!P0 BRA `(.L_x_114) ;  /* 0x0000000000188947 */ /* 0x000ff60003800000 */
[----:B------:R-:W-:Y:S02]  /*5f00*/  LOP3.LUT P0, RZ, R50, 0xff, RZ, 0xc0, !PT ;  /* 0x000000ff32ff7812 */ /* 0x000fe4000780c0ff */
[----:B------:R-:W-:Y:S04]  /*5f10*/  ISETP.NE.U32.AND P1, PT, R2, RZ, PT ;  /* 0x000000ff0200720c */ /* 0x000fe80003f25070 */
[----:B------:R-:W-:Y:S04]  /*5f20*/  ISETP.NE.AND.EX P1, PT, R3, RZ, PT, P1 ;  /* 0x000000ff0300720c */ /* 0x000fe80003f25310 */
[----:B------:R-:W-:Y:S03]  /*5f30*/  PLOP3.LUT P1, PT, P1, PT, PT, 0x8, 0x80 ;  /* 0x000000000080781c */ /* 0x000fe60000f2e170 */
[----:B------:R-:W-:Y:S11]  /*5f40*/  @P0 FSETP.EQ.AND P1, PT, R27, RZ, PT ;  /* 0x000000ff1b00020b */ /* 0x000ff60003f22000 */
[----:B------:R-:W-:Y:S02]  /*5f50*/  @!UPT UIADD3 URZ, UPT, UPT, URZ, URZ, URZ ;  /* 0x000000fffffff290 */ /* 0x000fe4000fffe0ff */
.L_x_114:
[----:B------:R-:W2:Y:S01]  /*5f60*/  SYNCS.PHASECHK.TRANS64.TRYWAIT P2, [UR21+0x1c0], R9 ;  /* 0x0001c009ff0075a7 */ /* 0x000ea20008041115 */
[----:B------:R-:W-:Y:S04]  /*5f70*/  ELECT P0, URZ, PT ;  /* 0x0000000000ff782f */ /* 0x000fe80003800000 */
[----:B------:R-:W-:Y:S11]  /*5f80*/  PLOP3.LUT P1, PT, P1, P0, PT, 0xf2, 0x2f ;  /* 0x00000000002f781c */ /* 0x000ff60000f21e72 */
[----:B------:R-:W-:Y:S02]  /*5f90*/  @!UPT UIADD3 URZ, UPT, UPT, URZ, URZ, URZ ;  /* 0x000000fffffff290 */ /* 0x000fe4000fffe0ff */
[----:B------:R-:W-:Y:S05]  /*5fa0*/  @!P1 IADD3 R8, P0, PT, R16, 0x580, RZ ;  /* 0x0000058010089810 */ /* 0x000fea0007f1e0ff */
[----:B-1----:R-:W-:Y:S01]  /*5fb0*/  @!P1 IMAD.X R6, RZ, RZ, R17, P0 ;  /* 0x000000ffff069224 */ /* 0x002fe200000e0611 */
[----:B--2---:R-:W-:Y:S07]  /*5fc0*/  @!P2 BRA `(.L_x_115) ;  /* 0x0000004c00f4a947 */ /* 0x004fee0003800000 */
.L_x_249:
[----:B------:R-:W-:Y:S01]  /*5fd0*/  @!P1 R2UR UR5, R8 ;  /* 0x00000000080592ca */ /* 0x000fe200000e0000 */
[----:B------:R-:W-:Y:S01]  /*5fe0*/  VOTEU.ALL UP0, P1 ;  /* 0x0000000000ff7886 */ /* 0x000fe20000800000 */
[----:B------:R-:W-:Y:S01]  /*5ff0*/  @!P1 R2UR UR4, R6 ;  /* 0x00000000060492ca */ /* 0x000fe200000e0000 */
[----:B------:R-:W-:Y:S01]  /*6000*/  UMOV UR16, 0x0 ;  /* 0x0000000000107882 */ /* 0x000fe20000000000 */
[----:B------:R-:W-:Y:S01]  /*6010*/  UMOV UR17, 0x10000000 ;  /* 0x1000000000117882 */ /* 0x000fe20000000000 */
[----:B------:R-:W-:Y:S01]  /*6020*/  UMOV UR44, UR36 ;  /* 0x00000024002c7c82 */ /* 0x000fe20008000000 */
[----:B------:R-:W-:Y:S01]  /*6030*/  @!UP0 UIADD3 UR40, UPT, UPT, UR21, 0x300, URZ ;  /* 0x0000030015288890 */ /* 0x000fe2000fffe0ff */
[----:B-1----:R-:W-:Y:S01]  /*6040*/  @!P1 IMAD.MOV.U32 R0, RZ, RZ, 0x1000 ;  /* 0x00001000ff009424 */ /* 0x002fe200078e00ff */
[----:B------:R-:W-:Y:S01]  /*6050*/  @!UP0 UIADD3 UR10, UPT, UPT, UR42, 0x40, URZ ;  /* 0x000000402a0a8890 */ /* 0x000fe2000fffe0ff */
[----:B------:R-:W-:Y:S01]  /*6060*/  @!P1 IADD3 R8, P0, PT, R16, 0x580, RZ ;  /* 0x0000058010089810 */ /* 0x000fe20007f1e0ff */
[----:B------:R-:W-:Y:S01]  /*6070*/  @!UP0 UIADD3 UR8, UPT, UPT, UR21, 0xb00, URZ ;  /* 0x00000b0015088890 */ /* 0x000fe2000fffe0ff */
[----:B------:R-:W-:Y:S02]  /*6080*/  VOTEU.ALL UP0, P1 ;  /* 0x0000000000ff7886 */ /* 0x000fe40000800000 */
[----:B------:R-:W-:Y:S01]  /*6090*/  IMAD.U32 R10, RZ, RZ, UR5 ;  /* 0x00000005ff0a7e24 */ /* 0x000fe2000f8e00ff */
[----:B------:R-:W-:Y:S01]  /*60a0*/  UMOV UR9, UR41 ;  /* 0x0000002900097c82 */ /* 0x000fe20008000000 */
[----:B------:R-:W-:Y:S01]  /*60b0*/  IMAD.U32 R11, RZ, RZ, UR4 ;  /* 0x00000004ff0b7e24 */ /* 0x000fe2000f8e00ff */
[----:B------:R-:W-:Y:S01]  /*60c0*/  UMOV UR11, UR43 ;  /* 0x0000002b000b7c82 */ /* 0x000fe20008000000 */
[----:B------:R-:W-:Y:S01]  /*60d0*/  UMOV UR12, UR36 ;  /* 0x00000024000c7c82 */ /* 0x000fe20008000000 */
[----:B------:R-:W-:Y:S01]  /*60e0*/  @!P1 R2UR UR4, R10 ;  /* 0x000000000a0492ca */ /* 0x000fe200000e0000 */
[----:B------:R-:W-:Y:S01]  /*60f0*/  UPRMT UR6, UR47, 0x654, UR41 ;  /* 0x000006542f067896 */ /* 0x000fe20008000029 */
[----:B------:R-:W-:Y:S01]  /*6100*/  @!P1 R2UR UR5, R11 ;  /* 0x000000000b0592ca */ /* 0x000fe200000e0000 */
[----:B------:R-:W-:Y:S11]  /*6110*/  @!P1 IMAD.X R6, RZ, RZ, R17, P0 ;  /* 0x000000ffff069224 */ /* 0x000ff600000e0611 */
[----:B------:R-:W-:Y:S01]  /*6120*/  @!UPT UIADD3 URZ, UPT, UPT, URZ, URZ, URZ ;  /* 0x000000fffffff290 */ /* 0x000fe2000fffe0ff */
[----:B------:R1:W-:Y:S01]  /*6130*/  @!UP0 UTMALDG.3D [UR40], [UR4], desc[UR16] ;  /* 0x00001028040085b4 */ /* 0x0003e20008011000 */
[----:B------:R-:W-:Y:S05]  /*6140*/  VOTEU.ALL UP0, P1 ;  /* 0x0000000000ff7886 */ /* 0x000fea0000800000 */
[----:B------:R1:W-:Y:S01]  /*6150*/  @!UP0 UTMALDG.3D [UR8], [UR4], desc[UR16] ;  /* 0x00001008040085b4 */ /* 0x0003e20008011000 */
[----:B------:R1:W-:Y:S01]  /*6160*/  @!P1 SYNCS.ARRIVE.TRANS64.RED.A0TR RZ, [UR21+0x1a0], R0 ;  /* 0x0001a000ffff99a7 */ /* 0x0003e20008300415 */
[----:B------:R-:W-:Y:S01]  /*6170*/  SYNCS.ARRIVE.TRANS64.RED.A1T0 RZ, [UR6], RZ ;  /* 0x000000ffffff79a7 */ /* 0x000fe20008100406 */
[----:B------:R-:W2:Y:S02]  /*6180*/  SYNCS.PHASECHK.TRANS64.TRYWAIT P2, [UR21+0x1c8], R9 ;  /* 0x0001c809ff0075a7 */ /* 0x000ea40008041115 */
[----:B-12---:R-:W-:Y:S05]  /*6190*/  @!P2 BRA `(.L_x_116) ;  /* 0x0000004c0098a947 */ /* 0x006fea0003800000 */
.L_x_251:
        /* <DEDUP_REMOVED lines=10> */
[----:B------:R-:W-:Y:S02]  /*6240*/  @!UP0 UIADD3 UR10, UPT, UPT, UR42, 0x50, URZ ;  /* 0x000000502a0a8890 */ /* 0x000fe4000fffe0ff */
[----:B------:R-:W-:Y:S01]  /*6250*/  @!UP0 UIADD3 UR8, UPT, UPT, UR21, 0x1b00, URZ ;  /* 0x00001b0015088890 */ /* 0x000fe2000fffe0ff */
[----:B------:R-:W-:Y:S01]  /*6260*/  IMAD.U32 R10, RZ, RZ, UR5 ;  /* 0x00000005ff0a7e24 */ /* 0x000fe2000f8e00ff */
[----:B------:R-:W-:Y:S01]  /*6270*/  VOTEU.ALL UP0, P1 ;  /* 0x0000000000ff7886 */ /* 0x000fe20000800000 */
[----:B------:R-:W-:Y:S01]  /*6280*/  IMAD.U32 R11, RZ, RZ, UR4 ;  /* 0x00000004ff0b7e24 */ /* 0x000fe2000f8e00ff */
[----:B------:R-:W-:Y:S01]  /*6290*/  UMOV UR9, UR33 ;  /* 0x0000002100097c82 */ /* 0x000fe20008000000 */
[----:B------:R-:W-:Y:S01]  /*62a0*/  UMOV UR11, UR43 ;  /* 0x0000002b000b7c82 */ /* 0x000fe20008000000 */
[----:B------:R-:W-:Y:S01]  /*62b0*/  @!P1 R2UR UR4, R10 ;  /* 0x000000000a0492ca */ /* 0x000fe200000e0000 */
[----:B------:R-:W-:Y:S01]  /*62c0*/  UMOV UR12, UR36 ;  /* 0x00000024000c7c82 */ /* 0x000fe20008000000 */
[----:B------:R-:W-:Y:S01]  /*62d0*/  @!P1 R2UR UR5, R11 ;  /* 0x000000000b0592ca */ /* 0x000fe200000e0000 */
[----:B------:R-:W-:Y:S01]  /*62e0*/  UPRMT UR6, UR47, 0x654, UR33 ;  /* 0x000006542f067896 */ /* 0x000fe20008000021 */
[----:B------:R-:W-:Y:S11]  /*62f0*/  @!P1 IMAD.X R6, RZ, RZ, R17, P0 ;  /* 0x000000ffff069224 */ /* 0x000ff600000e0611 */
[----:B------:R1:W-:Y:S01]  /*6300*/  @!UP0 UTMALDG.3D [UR32], [UR4], desc[UR16] ;  /* 0x00001020040085b4 */ /* 0x0003e20008011000 */
[----:B------:R-:W-:Y:S05]  /*6310*/  VOTEU.ALL UP0, P1 ;  /* 0x0000000000ff7886 */ /* 0x000fea0000800000 */
[----:B------:R1:W-:Y:S01]  /*6320*/  @!UP0 UTMALDG.3D [UR8], [UR4], desc[UR16] ;  /* 0x00001008040085b4 */ /* 0x0003e20008011000 */
[----:B------:R1:W-:Y:S01]  /*6330*/  @!P1 SYNCS.ARRIVE.TRANS64.RED.A0TR RZ, [UR21+0x1a8], R0 ;  /* 0x0001a800ffff99a7 */ /* 0x0003e20008300415 */
[----:B------:R-:W-:Y:S01]  /*6340*/  SYNCS.ARRIVE.TRANS64.RED.A1T0 RZ, [UR6], RZ ;  /* 0x000000ffffff79a7 */ /* 0x000fe20008100406 */
[----:B------:R-:W2:Y:S02]  /*6350*/  SYNCS.PHASECHK.TRANS64.TRYWAIT P2, [UR21+0x1d0], R9 ;  /* 0x0001d009ff0075a7 */ /* 0x000ea40008041115 */
[----:B-12---:R-:W-:Y:S05]  /*6360*/  @!P2 BRA `(.L_x_117) ;  /* 0x0000004c003ca947 */ /* 0x006fea0003800000 */
.L_x_253:
        /* <DEDUP_REMOVED lines=9> */
[----:B------:R-:W-:Y:S01]  /*6400*/  VIADD R14, R14, 0x1 ;  /* 0x000000010e0e7836 */ /* 0x000fe20000000000 */
        /* <DEDUP_REMOVED lines=10> */
[----:B------:R-:W-:Y:S01]  /*64b0*/  UMOV UR12, UR36 ;  /* 0x00000024000c7c82 */ /* 0x000fe20008000000 */
[----:B------:R-:W-:Y:S11]  /*64c0*/  UPRMT UR6, UR47, 0x654, UR25 ;  /* 0x000006542f067896 */ /* 0x000ff60008000019 */
[----:B------:R1:W-:Y:S01]  /*64d0*/  @!UP0 UTMALDG.3D [UR24], [UR4], desc[UR16] ;  /* 0x00001018040085b4 */ /* 0x0003e20008011000 */
[----:B------:R-:W-:Y:S05]  /*64e0*/  VOTEU.ALL UP0, P1 ;  /* 0x0000000000ff7886 */ /* 0x000fea0000800000 */
[----:B------:R1:W-:Y:S01]  /*64f0*/  @!UP0 UTMALDG.3D [UR8], [UR4], desc[UR16] ;  /* 0x00001008040085b4 */ /* 0x0003e20008011000 */
[----:B------:R1:W-:Y:S01]  /*6500*/  @!P1 SYNCS.ARRIVE.TRANS64.RED.A0TR RZ, [UR21+0x1b0], R0 ;  /* 0x0001b000ffff99a7 */ /* 0x0003e20008300415 */
[----:B------:R-:W-:Y:S01]  /*6510*/  SYNCS.ARRIVE.TRANS64.RED.A1T0 RZ, [UR6], RZ ;  /* 0x000000ffffff79a7 */ /* 0x000fe20008100406 */
[----:B------:R-:W2:Y:S02]  /*6520*/  SYNCS.PHASECHK.TRANS64.TRYWAIT P0, [UR21+0x1d8], R9 ;  /* 0x0001d809ff0075a7 */ /* 0x000ea40008001115 */
[----:B-12---:R-:W-:Y:S05]  /*6530*/  @!P0 BRA `(.L_x_118) ;  /* 0x0000004800e08947 */ /* 0x006fea0003800000 */
.L_x_255:
[----:B------:R-:W-:Y:S01]  /*6540*/  UPLOP3.LUT UP2, UPT, UPT, UPT, UPT, 0x80, 0x8 ;  /* 0x000000000008789c */ /* 0x000fe20003f4f070 */
[----:B------:R-:W-:Y:S01]  /*6550*/  @!P1 IADD3 R6, P0, PT, R16, 0x580, RZ ;  /* 0x0000058010069810 */ /* 0x000fe20007f1e0ff */
[----:B------:R-:W-:Y:S01]  /*6560*/  UMOV UR6, 0x0 ;  /* 0x0000000000067882 */ /* 0x000fe20000000000 */
[----:B------:R-:W-:Y:S01]  /*6570*/  UMOV UR7, 0x10000000 ;  /* 0x1000000000077882 */ /* 0x000fe20000000000 */
[----:B------:R-:W-:Y:S01]  /*6580*/  VOTEU.ALL UP0, P1 ;  /* 0x0000000000ff7886 */ /* 0x000fe20000800000 */
[----:B------:R-:W-:Y:S01]  /*6590*/  @!P1 R2UR UR5, R6 ;  /* 0x00000000060592ca */ /* 0x000fe200000e0000 */
[----:B-1----:R-:W-:Y:S01]  /*65a0*/  @!P1 IMAD.X R0, RZ, RZ, R17, P0 ;  /* 0x000000ffff009224 */ /* 0x002fe200000e0611 */
[----:B------:R-:W-:Y:S01]  /*65b0*/  UMOV UR19, UR43 ;  /* 0x0000002b00137c82 */ /* 0x000fe20008000000 */
[----:B------:R-:W-:Y:S01]  /*65c0*/  UMOV UR20, UR36 ;  /* 0x0000002400147c82 */ /* 0x000fe20008000000 */
[----:B------:R-:W-:Y:S01]  /*65d0*/  @!UP0 UIADD3 UR18, UPT, UPT, UR42, 0x30, URZ ;  /* 0x000000302a128890 */ /* 0x000fe2000fffe0ff */
[----:B------:R-:W-:Y:S01]  /*65e0*/  R2UR UR24, R52 ;  /* 0x00000000341872ca */ /* 0x000fe200000e0000 */
[----:B------:R-:W-:Y:S01]  /*65f0*/  @!UP0 UIADD3 UR16, UPT, UPT, UR21, 0x3300, URZ ;  /* 0x0000330015108890 */ /* 0x000fe2000fffe0ff */
[----:B------:R-:W-:Y:S01]  /*6600*/  @!P1 R2UR UR4, R0 ;  /* 0x00000000000492ca */ /* 0x000fe200000e0000 */
[----:B------:R-:W-:Y:S01]  /*6610*/  @!UP0 UIADD3 UR17, UPT, UPT, UR21, 0x1b8, URZ ;  /* 0x000001b815118890 */ /* 0x000fe2000fffe0ff */
[----:B------:R-:W-:Y:S01]  /*6620*/  ISETP.NE.AND P0, PT, R14, 0x2, PT ;  /* 0x000000020e00780c */ /* 0x000fe20003f05270 */
[----:B------:R-:W-:Y:S01]  /*6630*/  @!UP0 UIADD3 UR10, UPT, UPT, UR42, 0x70, URZ ;  /* 0x000000702a0a8890 */ /* 0x000fe2000fffe0ff */
[----:B------:R-:W-:Y:S01]  /*6640*/  LOP3.LUT R15, R15, 0x1, RZ, 0x3c, !PT ;  /* 0x000000010f0f7812 */ /* 0x000fe200078e3cff */
[----:B------:R-:W-:Y:S01]  /*6650*/  @!UP0 UIADD3 UR8, UPT, UPT, UR21, 0x3b00, URZ ;  /* 0x00003b0015088890 */ /* 0x000fe2000fffe0ff */
[----:B------:R-:W-:Y:S01]  /*6660*/  IMAD.U32 R8, RZ, RZ, UR5 ;  /* 0x00000005ff087e24 */ /* 0x000fe2000f8e00ff */
[----:B------:R-:W-:Y:S01]  /*6670*/  VOTEU.ALL UP0, P1 ;  /* 0x0000000000ff7886 */ /* 0x000fe20000800000 */
[----:B------:R-:W-:Y:S01]  /*6680*/  UMOV UR11, UR43 ;  /* 0x0000002b000b7c82 */ /* 0x000fe20008000000 */
[----:B------:R-:W-:Y:S01]  /*6690*/  UMOV UR12, UR36 ;  /* 0x00000024000c7c82 */ /* 0x000fe20008000000 */
[----:B------:R-:W-:Y:S01]  /*66a0*/  UMOV UR9, UR17 ;  /* 0x0000001100097c82 */ /* 0x000fe20008000000 */
[----:B------:R-:W-:Y:S01]  /*66b0*/  SEL R0, RZ, 0x1, P0 ;  /* 0x00000001ff007807 */ /* 0x000fe20000000000 */
[----:B------:R-:W-:Y:S01]  /*66c0*/  UIADD3 UR28, UPT, UPT, UR13, UR24, URZ ;  /* 0x000000180d1c7290 */ /* 0x000fe2000fffe0ff */
[----:B------:R-:W-:Y:S01]  /*66d0*/  IMAD.U32 R9, RZ, RZ, UR4 ;  /* 0x00000004ff097e24 */ /* 0x000fe2000f8e00ff */
[----:B------:R-:W-:Y:S01]  /*66e0*/  @!P1 R2UR UR4, R8 ;  /* 0x00000000080492ca */ /* 0x000fe200000e0000 */
[----:B------:R-:W-:Y:S01]  /*66f0*/  UMOV UR36, UR29 ;  /* 0x0000001d00247c82 */ /* 0x000fe20008000000 */
[----:B------:R-:W-:Y:S02]  /*6700*/  LOP3.LUT R13, R13, R0, RZ, 0x3c, !PT ;  /* 0x000000000d0d7212 */ /* 0x000fe400078e3cff */
[----:B------:R-:W-:Y:S02]  /*6710*/  @!P1 R2UR UR5, R9 ;  /* 0x00000000090592ca */ /* 0x000fe400000e0000 */
[----:B------:R-:W-:Y:S11]  /*6720*/  SEL R14, R14, RZ, P0 ;  /* 0x000000ff0e0e7207 */ /* 0x000ff60000000000 */
[----:B------:R1:W-:Y:S01]  /*6730*/  @!UP0 UTMALDG.3D [UR16], [UR4], desc[UR6] ;  /* 0x00000610040085b4 */ /* 0x0003e20008011000 */
[----:B------:R-:W-:Y:S05]  /*6740*/  VOTEU.ALL UP0, P1 ;  /* 0x0000000000ff7886 */ /* 0x000fea0000800000 */
[----:B------:R2:W-:Y:S01]  /*6750*/  @!UP0 UTMALDG.3D [UR8], [UR4], desc[UR6] ;  /* 0x00000608040085b4 */ /* 0x0005e20008011000 */
[----:B------:R2:W-:Y:S01]  /*6760*/  @!P1 SYNCS.ARRIVE.TRANS64.RED.A0TR RZ, [UR21+0x1b8], R7 ;  /* 0x0001b807ffff99a7 */ /* 0x0005e20008300415 */
[----:B------:R-:W-:Y:S01]  /*6770*/  SYNCS.ARRIVE.TRANS64.RED.A1T0 RZ, [UR37], RZ ;  /* 0x000000ffffff79a7 */ /* 0x000fe20008100425 */
[----:B-1----:R-:W-:Y:S01]  /*6780*/  UIADD3 UR20, UPT, UPT, UR14, UR63, URZ ;  /* 0x0000003f0e147290 */ /* 0x002fe2000fffe0ff */
[----:B------:R-:W-:Y:S11]  /*6790*/  BRA.U UP1, `(.L_x_119) ;  /* 0xfffffff101047547 */ /* 0x000ff6000b83ffff */
[----:B------:R-:W-:-:S04]  /*67a0*/  SHF.L.U32 R2, R15, 0x1f, RZ ;  /* 0x0000001f0f027819 */ /* 0x000fc800000006ff */
[----:B------:R-:W1:Y:S02]  /*67b0*/  SYNCS.PHASECHK.TRANS64.TRYWAIT P0, [UR21+0x1c0], R2 ;  /* 0x0001c002ff0075a7 */ /* 0x000e640008001115 */
[----:B-1----:R-:W-:Y:S05]  /*67c0*/  @!P0 BRA `(.L_x_120) ;  /* 0x0000004800548947 */ /* 0x002fea0003800000 */
.L_x_257:
[----:B------:R-:W3:Y:S02]  /*67d0*/  SYNCS.PHASECHK.TRANS64.TRYWAIT P0, [UR21+0x1c8], R2 ;  /* 0x0001c802ff0075a7 */ /* 0x000ee40008001115 */
[----:B---3--:R-:W-:Y:S05]  /*67e0*/  @!P0 BRA `(.L_x_121) ;  /* 0x0000004800648947 */ /* 0x008fea0003800000 */
.L_x_259:
[----:B------:R-:W3:Y:S02]  /*67f0*/  SYNCS.PHASECHK.TRANS64.TRYWAIT P0, [UR21+0x1d0], R2 ;  /* 0x0001d002ff0075a7 */ /* 0x000ee40008001115 */
[----:B---3--:R-:W-:Y:S05]  /*6800*/  @!P0 BRA `(.L_x_122) ;  /* 0x0000004800748947 */ /* 0x008fea0003800000 */
.L_x_261:
[----:B-1----:R-:W-:-:S07]  /*6810*/  MOV R0, UR21 ;  /* 0x0000001500007c02 */ /* 0x002fce0008000f00 */
.L_x_123:
[----:B-1----:R-:W-:-:S04]  /*6820*/  SHF.L.U32 R2, R15, 0x1f, RZ ;  /* 0x0000001f0f027819 */ /* 0x002fc800000006ff */
[----:B------:R1:W3:Y:S03]  /*6830*/  SYNCS.PHASECHK.TRANS64.TRYWAIT P0, [R0+URZ+0x1d8], R2 ;  /* 0x0001d802000075a7 */ /* 0x0002e600080011ff */
[----:B---3--:R-:W-:Y:S05]  /*6840*/  @!P0 NANOSLEEP.SYNCS 0x989680 ;  /* 0x009896800000895d */ /* 0x008fea0003900000 */
[----:B------:R-:W3:Y:S02]  /*6850*/  @!P0 SYNCS.PHASECHK.TRANS64 P0, [R0+URZ+0x1d8], R2 ;  /* 0x0001d802000085a7 */ /* 0x000ee400080010ff */
[----:B--23--:R-:W-:Y:S05]  /*6860*/  @P0 EXIT ;  /* 0x000000000000094d */ /* 0x00cfea0003800000 */
[----:B------:R-:W-:Y:S05]  /*6870*/  BRA `(.L_x_123) ;  /* 0xfffffffc00e87947 */ /* 0x000fea000383ffff */
.L_x_108:
[----:B------:R-:W-:-:S06]  /*6880*/  UISETP.GE.AND UP0, UPT, UR25, 0x4, UPT ;  /* 0x000000041900788c */ /* 0x000fcc000bf06270 */
[----:B------:R-:W-:-:S13]  /*6890*/  PLOP3.LUT P0, PT, PT, PT, UP0, 0x80, 0x8 ;  /* 0x000000000008781c */ /* 0x000fda0003f0f008 */
[----:B------:R-:W-:Y:S05]  /*68a0*/  @!P0 EXIT ;  /* 0x000000000000894d */ /* 0x000fea0003800000 */
[----:B------:R-:W-:Y:S01]  /*68b0*/  BAR.SYNC.DEFER_BLOCKING 0x6, 0xa0 ;  /* 0x0182800000007b1d */ /* 0x000fe20000010000 */
[----:B------:R-:W-:Y:S01]  /*68c0*/  IMAD.SHL.U32 R49, R61, 0x10, RZ ;  /* 0x000000103d317824 */ /* 0x000fe200078e00ff */
[----:B------:R-:W-:Y:S01]  /*68d0*/  CS2R R58, SRZ ;  /* 0x00000000003a7805 */ /* 0x000fe2000001ff00 */
[----:B------:R-:W-:Y:S02]  /*68e0*/  IMAD.SHL.U32 R5, R51, 0x200, RZ ;  /* 0x0000020033057824 */ /* 0x000fe400078e00ff */
[----:B------:R-:W-:Y:S01]  /*68f0*/  IMAD.U32 R23, R61, 0x10000, RZ ;  /* 0x000100003d177824 */ /* 0x000fe200078e00ff */
[----:B------:R-:W-:Y:S01]  /*6900*/  UMOV UR43, 0x400 ;  /* 0x00000400002b7882 */ /* 0x000fe20000000000 */
[----:B------:R-:W-:Y:S01]  /*6910*/  LOP3.LUT R48, R49, 0x5b0, RZ, 0xc0, !PT ;  /* 0x000005b031307812 */ /* 0x000fe200078ec0ff */
[----:B------:R-:W-:Y:S01]  /*6920*/  ULEA UR43, UR47, UR43, 0x18 ;  /* 0x0000002b2f2b7291 */ /* 0x000fe2000f8ec0ff */
[----:B------:R-:W1:Y:S01]  /*6930*/  LDC.64 R44, c[0x0][0x888] ;  /* 0x00022200ff2c7b82 */ /* 0x000e620000000a00 */
[----:B------:R-:W-:Y:S01]  /*6940*/  IMAD.SHL.U32 R4, R61, 0x2, RZ ;  /* 0x000000023d047824 */ /* 0x000fe200078e00ff */
[----:B------:R-:W-:Y:S01]  /*6950*/  LOP3.LUT R48, R48, 0x200, R5, 0xf8, !PT ;  /* 0x0000020030307812 */ /* 0x000fe200078ef805 */
[----:B------:R-:W-:Y:S01]  /*6960*/  IMAD.SHL.U32 R5, R51, 0x200000, RZ ;  /* 0x0020000033057824 */ /* 0x000fe200078e00ff */
[C---:B------:R-:W-:Y:S01]  /*6970*/  LOP3.LUT R6, R49.reuse, 0x40, RZ, 0xc0, !PT ;  /* 0x0000004031067812 */ /* 0x040fe200078ec0ff */
[----:B------:R-:W-:Y:S01]  /*6980*/  UIADD3 UR4, UPT, UPT, UR43, 0x300, URZ ;  /* 0x000003002b047890 */ /* 0x000fe2000fffe0ff */
[----:B------:R-:W-:Y:S01]  /*6990*/  LOP3.LUT P0, RZ, R49, 0x40, RZ, 0xc0, !PT ;  /* 0x0000004031ff7812 */ /* 0x000fe2000780c0ff */
[----:B------:R-:W-:Y:S01]  /*69a0*/  IMAD.MOV.U32 R60, RZ, RZ, 0x1 ;  /* 0x00000001ff3c7424 */ /* 0x000fe200078e00ff */
[----:B------:R-:W2:Y:S01]  /*69b0*/  LDC.64 R46, c[0x0][0x890] ;  /* 0x00022400ff2e7b82 */ /* 0x000ea20000000a00 */
[----:B------:R-:W-:Y:S01]  /*69c0*/  LOP3.LUT R5, R5, 0x200000, RZ, 0xc0, !PT ;  /* 0x0020000005057812 */ /* 0x000fe200078ec0ff */
[----:B------:R-:W-:Y:S01]  /*69d0*/  IMAD.MOV.U32 R22, RZ, RZ, RZ ;  /* 0x000000ffff167224 */ /* 0x000fe200078e00ff */
[----:B------:R-:W-:Y:S01]  /*69e0*/  LOP3.LUT R4, R6, 0x8, R4, 0xf8, !PT ;  /* 0x0000000806047812 */ /* 0x000fe200078ef804 */
[----:B------:R-:W-:Y:S01]  /*69f0*/  IMAD.MOV.U32 R56, RZ, RZ, RZ ;  /* 0x000000ffff387224 */ /* 0x000fe200078e00ff */
[----:B------:R-:W-:Y:S01]  /*6a00*/  LOP3.LUT R23, R5, 0x400000, R23, 0xf8, !PT ;  /* 0x0040000005177812 */ /* 0x000fe200078ef817 */
[----:B------:R-:W-:Y:S01]  /*6a10*/  IMAD.U32 R53, RZ, RZ, UR4 ;  /* 0x00000004ff357e24 */ /* 0x000fe2000f8e00ff */
[----:B------:R-:W3:Y:S01]  /*6a20*/  LDS R0, [UR43+0x2a0] ;  /* 0x0002a02bff007984 */ /* 0x000ee20008000800 */
[----:B------:R-:W4:Y:S01]  /*6a30*/  LDC.64 R42, c[0x0][0x8b0] ;  /* 0x00022c00ff2a7b82 */ /* 0x000f220000000a00 */
[----:B------:R-:W-:Y:S01]  /*6a40*/  LOP3.LUT R48, R48, R4, RZ, 0xfc, !PT ;  /* 0x0000000430307212 */ /* 0x000fe200078efcff */
[----:B------:R-:W1:Y:S01]  /*6a50*/  LDCU UR60, c[0x0][0x370] ;  /* 0x00006e00ff3c77ac */ /* 0x000e620008000800 */
[----:B------:R-:W-:Y:S01]  /*6a60*/  LOP3.LUT R61, R61, 0x60, RZ, 0xc0, !PT ;  /* 0x000000603d3d7812 */ /* 0x000fe200078ec0ff */
[----:B------:R-:W1:Y:S04]  /*6a70*/  LDCU UR42, c[0x0][0xb0c] ;  /* 0x00016180ff2a77ac */ /* 0x000e680008000800 */
[----:B------:R-:W1:Y:S01]  /*6a80*/  LDC.64 R40, c[0x0][0x8a8] ;  /* 0x00022a00ff287b82 */ /* 0x000e620000000a00 */
[----:B------:R-:W1:Y:S01]  /*6a90*/  LDCU UR39, c[0x0][0xb30] ;  /* 0x00016600ff2777ac */ /* 0x000e620008000800 */
[----:B------:R-:W1:Y:S01]  /*6aa0*/  LDCU.64 UR54, c[0x0][0x888] ;  /* 0x00011100ff3677ac */ /* 0x000e620008000a00 */
[----:B------:R-:W1:Y:S01]  /*6ab0*/  LDCU.64 UR40, c[0x0][0xb28] ;  /* 0x00016500ff2877ac */ /* 0x000e620008000a00 */
[----:B------:R-:W1:Y:S01]  /*6ac0*/  LDCU.128 UR56, c[0x0][0xb10] ;  /* 0x00016200ff3877ac */ /* 0x000e620008000c00 */
[----:B------:R-:W1:Y:S01]  /*6ad0*/  LDCU UR53, c[0x0][0x374] ;  /* 0x00006e80ff3577ac */ /* 0x000e620008000800 */
[----:B------:R-:W-:Y:S01]  /*6ae0*/  UMOV UR52, URZ ;  /* 0x000000ff00347c82 */ /* 0x000fe20008000000 */
[----:B------:R-:W-:Y:S01]  /*6af0*/  UMOV UR46, URZ ;  /* 0x000000ff002e7c82 */ /* 0x000fe20008000000 */
[----:B---3--:R-:W-:Y:S01]  /*6b00*/  IMAD.IADD R23, R0, 0x1, R23 ;  /* 0x0000000100177824 */ /* 0x008fe200078e0217 */
[----:B--2---:R-:W-:-:S07]  /*6b10*/  P2R R0, PR, RZ, 0x1 ;  /* 0x00000001ff007803 */ /* 0x004fce0000000000 */
.L_x_167:
[----:B------:R-:W-:Y:S02]  /*6b20*/  LEA R3, R56, UR43, 0x3 ;  /* 0x0000002b38037c11 */ /* 0x000fe4000f8e18ff */
[----:B------:R-:W-:Y:S02]  /*6b30*/  SHF.L.U32 R0, R58, 0x1f, RZ ;  /* 0x0000001f3a007819 */ /* 0x000fe400000006ff */
[----:B-1----:R-:W-:Y:S02]  /*6b40*/  LEA R4, R56, UR43, 0x4 ;  /* 0x0000002b38047c11 */ /* 0x002fe4000f8e20ff */
[----:B------:R-:W2:Y:S02]  /*6b50*/  SYNCS.PHASECHK.TRANS64.TRYWAIT P0, [R3+URZ+0x1f0], R0 ;  /* 0x0001f000030075a7 */ /* 0x000ea400080011ff */
[----:B--2---:R-:W-:Y:S05]  /*6b60*/  @!P0 BRA `(.L_x_124) ;  /* 0x0000004400b48947 */ /* 0x004fea0003800000 */
.L_x_262:
        /* <DEDUP_REMOVED lines=11> */
[----:B------:R-:W-:Y:S01]  /*6c20*/  PLOP3.LUT P0, PT, PT, PT, UP1, 0x80, 0x8 ;  /* 0x000000000008781c */ /* 0x000fe20003f0f018 */
[----:B------:R-:W-:Y:S11]  /*6c30*/  UP2UR UR62, UPR, URZ, 0x2 ;  /* 0x00000002ff3e7883 */ /* 0x000ff60008000000 */
[----:B------:R-:W-:Y:S01]  /*6c40*/  @!UPT UIADD3 URZ, UPT, UPT, URZ, URZ, URZ ;  /* 0x000000fffffff290 */ /* 0x000fe2000fffe0ff */
        /* <DEDUP_REMOVED lines=13> */
[----:B------:R-:W2:Y:S01]  /*6d20*/  LDCU UR12, c[0x0][0xb20] ;  /* 0x00016400ff0c77ac */ /* 0x000ea20008000800 */
[----:B------:R-:W-:Y:S02]  /*6d30*/  UIMAD.WIDE.U32 UR4, UR53, UR59, URZ ;  /* 0x0000003b350472a5 */ /* 0x000fe4000f8e00ff */
[----:B------:R-:W-:Y:S02]  /*6d40*/  UIMAD.WIDE.U32 UR6, UR60, UR56, URZ ;  /* 0x000000383c0672a5 */ /* 0x000fe4000f8e00ff */
[----:B------:R-:W-:Y:S02]  /*6d50*/  UISETP.NE.AND UP0, UPT, UR58, 0x1, UPT ;  /* 0x000000013a00788c */ /* 0x000fe4000bf05270 */
[----:B------:R-:W-:Y:S02]  /*6d60*/  UIMAD.WIDE.U32 UR8, UR37, UR59, URZ ;  /* 0x0000003b250872a5 */ /* 0x000fe4000f8e00ff */
[----:B------:R-:W-:Y:S02]  /*6d70*/  UIMAD.WIDE.U32 UR10, UR38, UR56, URZ ;  /* 0x00000038260a72a5 */ /* 0x000fe4000f8e00ff */
[----:B------:R-:W-:Y:S02]  /*6d80*/  UISETP.NE.AND UP1, UPT, UR42, 0x1, UPT ;  /* 0x000000012a00788c */ /* 0x000fe4000bf25270 */
[----:B------:R-:W-:Y:S01]  /*6d90*/  UISETP.NE.AND UP2, UPT, UR45, 0x1, UPT ;  /* 0x000000012d00788c */ /* 0x000fe2000bf45270 */
[----:B------:R-:W-:Y:S02]  /*6da0*/  UMOV UR4, UR5 ;  /* 0x0000000500047c82 */ /* 0x000fe40008000000 */
[----:B--2---:R-:W-:Y:S03]  /*6db0*/  USHF.R.U32.HI UR5, URZ, UR12, UR4 ;  /* 0x0000000cff057299 */ /* 0x004fe60008011604 */
[----:B------:R-:W-:Y:S02]  /*6dc0*/  UMOV UR4, UR7 ;  /* 0x0000000700047c82 */ /* 0x000fe40008000000 */
[----:B------:R-:W-:Y:S02]  /*6dd0*/  USHF.R.U32.HI UR7, URZ, UR57, UR4 ;  /* 0x00000039ff077299 */ /* 0x000fe40008011604 */
[----:B------:R-:W-:Y:S02]  /*6de0*/  USEL UR4, UR53, UR5, !UP0 ;  /* 0x0000000535047287 */ /* 0x000fe4000c000000 */
[----:B------:R-:W-:Y:S01]  /*6df0*/  USEL UR7, UR60, UR7, !UP1 ;  /* 0x000000073c077287 */ /* 0x000fe2000c800000 */
[----:B------:R-:W-:Y:S01]  /*6e00*/  UMOV UR5, UR9 ;  /* 0x0000000900057c82 */ /* 0x000fe20008000000 */
[----:B------:R-:W-:Y:S02]  /*6e10*/  UIMAD.WIDE.U32 UR8, UR4, UR40, URZ ;  /* 0x00000028040872a5 */ /* 0x000fe4000f8e00ff */
[----:B------:R-:W-:Y:S03]  /*6e20*/  USHF.R.U32.HI UR6, URZ, UR12, UR5 ;  /* 0x0000000cff067299 */ /* 0x000fe60008011605 */
[----:B------:R-:W-:Y:S01]  /*6e30*/  UMOV UR5, UR11 ;  /* 0x0000000b00057c82 */ /* 0x000fe20008000000 */
[----:B------:R-:W-:Y:S02]  /*6e40*/  UIMAD.WIDE.U32 UR10, UR7, UR40, URZ ;  /* 0x00000028070a72a5 */ /* 0x000fe4000f8e00ff */
[----:B------:R-:W-:Y:S02]  /*6e50*/  USHF.R.U32.HI UR12, URZ, UR57, UR5 ;  /* 0x00000039ff0c7299 */ /* 0x000fe40008011605 */
[----:B------:R-:W-:Y:S01]  /*6e60*/  USEL UR6, UR37, UR6, !UP0 ;  /* 0x0000000625067287 */ /* 0x000fe2000c000000 */
[----:B------:R-:W-:Y:S02]  /*6e70*/  UMOV UR5, UR9 ;  /* 0x0000000900057c82 */ /* 0x000fe40008000000 */
[----:B------:R-:W-:Y:S01]  /*6e80*/  UMOV UR10, UR11 ;  /* 0x0000000b000a7c82 */ /* 0x000fe20008000000 */
[----:B------:R-:W-:Y:S02]  /*6e90*/  @UP2 USHF.R.U32.HI UR4, URZ, UR41, UR5 ;  /* 0x00000029ff042299 */ /* 0x000fe40008011605 */
[----:B------:R-:W-:Y:S02]  /*6ea0*/  @UP2 USHF.R.U32.HI UR7, URZ, UR41, UR10 ;  /* 0x00000029ff072299 */ /* 0x000fe4000801160a */
[----:B------:R-:W-:Y:S02]  /*6eb0*/  UIMAD UR4, UR45, UR4, URZ ;  /* 0x000000042d0472a4 */ /* 0x000fe4000f8e02ff */
        /* <DEDUP_REMOVED lines=8> */
[----:B------:R-:W-:Y:S02]  /*6f40*/  USEL UR11, UR6, UR4, !UP2 ;  /* 0x00000004060b7287 */ /* 0x000fe4000d000000 */
[----:B------:R-:W-:Y:S02]  /*6f50*/  UIADD3 UR8, UPT, UPT, -UR5, URZ, URZ ;  /* 0x000000ff05087290 */ /* 0x000fe4000fffe1ff */
[----:B------:R-:W-:Y:S01]  /*6f60*/  UIADD3 UR10, UPT, UPT, -UR11, URZ, URZ ;  /* 0x000000ff0b0a7290 */ /* 0x000fe2000fffe1ff */
[----:B------:R-:W-:Y:S01]  /*6f70*/  @!UP0 UMOV UR4, UR9 ;  /* 0x0000000900048c82 */ /* 0x000fe20008000000 */
[----:B------:R-:W-:Y:S02]  /*6f80*/  UIADD3 UR9, UPT, UPT, -UR6, URZ, URZ ;  /* 0x000000ff06097290 */ /* 0x000fe4000fffe1ff */
[----:B------:R-:W-:Y:S02]  /*6f90*/  @!UP0 USHF.R.U32.HI UR4, URZ, UR41, UR4 ;  /* 0x00000029ff048299 */ /* 0x000fe40008011604 */
[----:B------:R-:W-:Y:S02]  /*6fa0*/  UIMAD UR10, UR45, UR10, UR6 ;  /* 0x0000000a2d0a72a4 */ /* 0x000fe4000f8e0206 */
[----:B------:R-:W-:Y:S04]  /*6fb0*/  @!UP0 USEL UR4, UR5, UR4, !UP2 ;  /* 0x0000000405048287 */ /* 0x000fe8000d000000 */
[----:B------:R-:W-:Y:S02]  /*6fc0*/  @!UP0 UIMAD UR10, UR7, UR10, UR4 ;  /* 0x0000000a070a82a4 */ /* 0x000fe4000f8e0204 */
[----:B------:R-:W-:Y:S02]  /*6fd0*/  @!UP0 UIADD3 UR11, UPT, UPT, UR11, -UR4, URZ ;  /* 0x800000040b0b8290 */ /* 0x000fe4000fffe0ff */
[----:B------:R-:W-:Y:S02]  /*6fe0*/  UIMAD UR7, UR42, UR8, UR38 ;  /* 0x000000082a0772a4 */ /* 0x000fe4000f8e0226 */
[----:B------:R-:W-:Y:S02]  /*6ff0*/  @!UP0 UIMAD UR6, UR11, UR45, UR5 ;  /* 0x0000002d0b0682a4 */ /* 0x000fe4000f8e0205 */
[----:B------:R-:W-:Y:S01]  /*7000*/  UIMAD UR4, UR58, UR9, UR37 ;  /* 0x000000093a0472a4 */ /* 0x000fe2000f8e0225 */
[----:B------:R-:W-:Y:S02]  /*7010*/  @!UP0 UMOV UR5, UR10 ;  /* 0x0000000a00058c82 */ /* 0x000fe40008000000 */
[----:B------:R-:W-:Y:S02]  /*7020*/  UIMAD UR38, UR5, UR42, UR7 ;  /* 0x0000002a052672a4 */ /* 0x000fe4000f8e0207 */
[----:B------:R-:W-:Y:S11]  /*7030*/  UIMAD UR37, UR6, UR58, UR4 ;  /* 0x0000003a062572a4 */ /* 0x000ff6000f8e0204 */
[----:B------:R-:W-:Y:S01]  /*7040*/  @!UPT UIADD3 URZ, UPT, UPT, URZ, URZ, URZ ;  /* 0x000000fffffff290 */ /* 0x000fe2000fffe0ff */
.L_x_125:
[----:B------:R-:W-:Y:S01]  /*7050*/  UISETP.NE.AND UP0, UPT, UR39, 0x1, UPT ;  /* 0x000000012700788c */ /* 0x000fe2000bf05270 */
[----:B------:R-:W-:Y:S01]  /*7060*/  LOP3.LUT P0, RZ, R53, 0x90, RZ, 0xc0, !PT ;  /* 0x0000009035ff7812 */ /* 0x000fe2000780c0ff */
[----:B------:R-:W-:Y:S01]  /*7070*/  USHF.L.U32 UR50, UR20, 0x6, URZ ;  /* 0x0000000614327899 */ /* 0x000fe200080006ff */
[----:B------:R-:W-:Y:S01]  /*7080*/  BSSY.RECONVERGENT B6, `(.L_x_126) ;  /* 0x0000034000067945 */ /* 0x000fe20003800200 */
[----:B------:R-:W-:Y:S01]  /*7090*/  USHF.L.U32 UR49, UR28, 0x7, URZ ;  /* 0x000000071c317899 */ /* 0x000fe200080006ff */
[----:B------:R-:W-:Y:S06]  /*70a0*/  IADD3 R56, PT, PT, R56, 0x1, RZ ;  /* 0x0000000138387810 */ /* 0x000fec0007ffe0ff */
[----:B------:R-:W2:Y:S01]  /*70b0*/  @!UP0 LDCU.128 UR12, c[0x0][0xb10] ;  /* 0x00016200ff0c87ac */ /* 0x000ea20008000c00 */
[----:B------:R-:W3:Y:S01]  /*70c0*/  @!UP0 LDCU UR5, c[0x0][0xb0c] ;  /* 0x00016180ff0587ac */ /* 0x000ee20008000800 */
[----:B------:R-:W4:Y:S01]  /*70d0*/  @!UP0 LDCU UR10, c[0x0][0xb20] ;  /* 0x00016400ff0a87ac */ /* 0x000f220008000800 */
[----:B--2---:R-:W-:Y:S02]  /*70e0*/  UIMAD.WIDE.U32 UR8, UR38, UR12, URZ ;  /* 0x0000000c260872a5 */ /* 0x004fe4000f8e00ff */
[----:B------:R-:W-:Y:S02]  /*70f0*/  UIMAD.WIDE.U32 UR6, UR37, UR15, URZ ;  /* 0x0000000f250672a5 */ /* 0x000fe4000f8e00ff */
[----:B------:R-:W-:Y:S03]  /*7100*/  @!UP0 UISETP.NE.AND UP1, UPT, UR14, 0x1, UPT ;  /* 0x000000010e00888c */ /* 0x000fe6000bf25270 */
[----:B------:R-:W-:Y:S01]  /*7110*/  @!UP0 UMOV UR4, UR9 ;  /* 0x0000000900048c82 */ /* 0x000fe20008000000 */
[----:B---3--:R-:W-:Y:S02]  /*7120*/  @!UP0 UISETP.NE.AND UP2, UPT, UR5, 0x1, UPT ;  /* 0x000000010500888c */ /* 0x008fe4000bf45270 */
[----:B------:R-:W-:Y:S01]  /*7130*/  @!UP0 USHF.R.U32.HI UR4, URZ, UR13, UR4 ;  /* 0x0000000dff048299 */ /* 0x000fe20008011604 */
[----:B------:R-:W-:Y:S02]  /*7140*/  @!UP0 UMOV UR6, UR7 ;  /* 0x0000000700068c82 */ /* 0x000fe40008000000 */
[----:B----4-:R-:W-:Y:S02]  /*7150*/  @!UP0 USHF.R.U32.HI UR6, URZ, UR10, UR6 ;  /* 0x0000000aff068299 */ /* 0x010fe40008011606 */
[----:B------:R-:W-:Y:S02]  /*7160*/  @!UP0 USEL UR7, UR38, UR4, !UP2 ;  /* 0x0000000426078287 */ /* 0x000fe4000d000000 */
[----:B------:R-:W-:Y:S04]  /*7170*/  @!UP0 USEL UR6, UR37, UR6, !UP1 ;  /* 0x0000000625068287 */ /* 0x000fe8000c800000 */
[----:B------:R-:W-:Y:S02]  /*7180*/  @!UP0 UIADD3 UR4, UPT, UPT, -UR7, UR6, URZ ;  /* 0x0000000607048290 */ /* 0x000fe4000fffe1ff */
[----:B------:R-:W-:Y:S02]  /*7190*/  @!UP0 UIADD3 UR6, UPT, UPT, UR7, -UR6, URZ ;  /* 0x8000000607068290 */ /* 0x000fe4000fffe0ff */
[----:B------:R-:W-:Y:S02]  /*71a0*/  @!UP0 UIMAD UR38, UR4, UR5, UR38 ;  /* 0x00000005042682a4 */ /* 0x000fe4000f8e0226 */
[----:B------:R-:W-:Y:S01]  /*71b0*/  @!UP0 UIMAD UR37, UR6, UR14, UR37 ;  /* 0x0000000e062582a4 */ /* 0x000fe2000f8e0225 */
[----:B------:R-:W-:Y:S11]  /*71c0*/  @!P0 BRA `(.L_x_127) ;  /* 0x00000000007c8947 */ /* 0x000ff60003800000 */
[----:B------:R-:W2:Y:S01]  /*71d0*/  LDCU.64 UR8, c[0x4][0x80] ;  /* 0x01001000ff0877ac */ /* 0x000ea20008000a00 */
[----:B------:R-:W-:Y:S01]  /*71e0*/  MOV R2, 0x0 ;  /* 0x0000000000027802 */ /* 0x000fe20000000f00 */
[----:B------:R-:W-:Y:S02]  /*71f0*/  HFMA2 R12, -RZ, RZ, 0, 5.9604644775390625e-08 ;  /* 0x00000001ff0c7431 */ /* 0x000fe400000001ff */
[----:B------:R-:W-:Y:S01]  /*7200*/  IMAD.MOV.U32 R8, RZ, RZ, 0x70 ;  /* 0x00000070ff087424 */ /* 0x000fe200078e00ff */
[----:B------:R3:W4:Y:S01]  /*7210*/  LDC.64 R14, c[0x4][R2] ;  /* 0x01000000020e7b82 */ /* 0x0007220000000a00 */
[----:B------:R-:W1:Y:S01]  /*7220*/  LDCU.64 UR6, c[0x4][0x88] ;  /* 0x01001100ff0677ac */ /* 0x000e620008000a00 */
[----:B------:R-:W-:Y:S01]  /*7230*/  IMAD.MOV.U32 R13, RZ, RZ, RZ ;  /* 0x000000ffff0d7224 */ /* 0x000fe200078e00ff */
[----:B------:R-:W1:Y:S01]  /*7240*/  LDCU.64 UR4, c[0x4][0x8] ;  /* 0x01000100ff0477ac */ /* 0x000e620008000a00 */
[----:B--2---:R-:W-:Y:S01]  /*7250*/  MOV R5, UR9 ;  /* 0x0000000900057c02 */ /* 0x004fe20008000f00 */
[----:B------:R-:W-:Y:S01]  /*7260*/  IMAD.U32 R4, RZ, RZ, UR8 ;  /* 0x00000008ff047e24 */ /* 0x000fe2000f8e00ff */
[----:B-1----:R-:W-:Y:S01]  /*7270*/  MOV R7, UR7 ;  /* 0x0000000700077c02 */ /* 0x002fe20008000f00 */
[----:B------:R-:W-:Y:S01]  /*7280*/  IMAD.U32 R6, RZ, RZ, UR6 ;  /* 0x00000006ff067e24 */ /* 0x000fe2000f8e00ff */
[----:B------:R-:W-:Y:S01]  /*7290*/  MOV R11, UR5 ;  /* 0x00000005000b7c02 */ /* 0x000fe20008000f00 */
[----:B------:R-:W-:Y:S02]  /*72a0*/  IMAD.U32 R10, RZ, RZ, UR4 ;  /* 0x00000004ff0a7e24 */ /* 0x000fe4000f8e00ff */
[----:B------:R-:W-:Y:S07]  /*72b0*/  LEPC R20, `(.L_x_128) ;  /* 0x000000001014794e */ /* 0x000fee0000000000 */
[----:B---345:R-:W-:Y:S05]  /*72c0*/  CALL.ABS.NOINC R14 ;  /* 0x000000000e007343 */ /* 0x038fea0003c00000 */
.L_x_128:
[----:B------:R-:W1:Y:S01]  /*72d0*/  LDCU.64 UR8, c[0x4][0x80] ;  /* 0x01001000ff0877ac */ /* 0x000e620008000a00 */
[----:B------:R-:W2:Y:S01]  /*72e0*/  LDC.64 R2, c[0x4][R2] ;  /* 0x0100000002027b82 */ /* 0x000ea20000000a00 */
[----:B------:R-:W-:Y:S02]  /*72f0*/  HFMA2 R12, -RZ, RZ, 0, 5.9604644775390625e-08 ;  /* 0x00000001ff0c7431 */ /* 0x000fe400000001ff */
[----:B------:R-:W-:Y:S02]  /*7300*/  IMAD.MOV.U32 R8, RZ, RZ, 0x70 ;  /* 0x00000070ff087424 */ /* 0x000fe400078e00ff */
[----:B------:R-:W-:Y:S01]  /*7310*/  IMAD.MOV.U32 R13, RZ, RZ, RZ ;  /* 0x000000ffff0d7224 */ /* 0x000fe200078e00ff */
[----:B------:R-:W3:Y:S01]  /*7320*/  LDCU.64 UR6, c[0x4][0x88] ;  /* 0x01001100ff0677ac */ /* 0x000ee20008000a00 */
[----:B------:R-:W4:Y:S01]  /*7330*/  LDCU.64 UR4, c[0x4][0x8] ;  /* 0x01000100ff0477ac */ /* 0x000f220008000a00 */
[----:B-1----:R-:W-:Y:S02]  /*7340*/  MOV R4, UR8 ;  /* 0x0000000800047c02 */ /* 0x002fe40008000f00 */
[----:B------:R-:W-:Y:S02]  /*7350*/  MOV R5, UR9 ;  /* 0x0000000900057c02 */ /* 0x000fe40008000f00 */
[----:B---3--:R-:W-:Y:S01]  /*7360*/  MOV R7, UR7 ;  /* 0x0000000700077c02 */ /* 0x008fe20008000f00 */
[----:B------:R-:W-:Y:S01]  /*7370*/  IMAD.U32 R6, RZ, RZ, UR6 ;  /* 0x00000006ff067e24 */ /* 0x000fe2000f8e00ff */
[----:B----4-:R-:W-:Y:S01]  /*7380*/  MOV R11, UR5 ;  /* 0x00000005000b7c02 */ /* 0x010fe20008000f00 */
[----:B------:R-:W-:Y:S02]  /*7390*/  IMAD.U32 R10, RZ, RZ, UR4 ;  /* 0x00000004ff0a7e24 */ /* 0x000fe4000f8e00ff */
[----:B------:R-:W-:Y:S07]  /*73a0*/  LEPC R20, `(.L_x_127) ;  /* 0x000000001014794e */ /* 0x000fee0000000000 */
[----:B--2---:R-:W-:Y:S05]  /*73b0*/  CALL.ABS.NOINC R2 ;  /* 0x0000000002007343 */ /* 0x004fea0003c00000 */
.L_x_127:
[----:B------:R-:W-:Y:S05]  /*73c0*/  BSYNC.RECONVERGENT B6 ;  /* 0x0000000000067941 */ /* 0x000fea0003800200 */
.L_x_126:
[----:B------:R-:W-:Y:S02]  /*73d0*/  ISETP.NE.U32.AND P0, PT, RZ, UR54, PT ;  /* 0x00000036ff007c0c */ /* 0x000fe4000bf05070 */
[C---:B------:R-:W-:Y:S02]  /*73e0*/  ISETP.NE.U32.AND P1, PT, R46.reuse, RZ, PT ;  /* 0x000000ff2e00720c */ /* 0x040fe40003f25070 */
[----:B------:R-:W-:Y:S02]  /*73f0*/  ISETP.NE.U32.AND P4, PT, R46, RZ, PT ;  /* 0x000000ff2e00720c */ /* 0x000fe40003f85070 */
[----:B------:R-:W-:Y:S02]  /*7400*/  ISETP.NE.AND.EX P0, PT, RZ, UR55, PT, P0 ;  /* 0x00000037ff007c0c */ /* 0x000fe4000bf05300 */
[C---:B------:R-:W-:Y:S02]  /*7410*/  ISETP.NE.AND.EX P1, PT, R47.reuse, RZ, PT, P1 ;  /* 0x000000ff2f00720c */ /* 0x040fe40003f25310 */
[----:B------:R-:W-:Y:S02]  /*7420*/  ISETP.NE.AND.EX P4, PT, R47, RZ, P0, P4 ;  /* 0x000000ff2f00720c */ /* 0x000fe40000785340 */
[----:B------:R-:W-:Y:S02]  /*7430*/  ISETP.NE.U32.AND P5, PT, R42, RZ, PT ;  /* 0x000000ff2a00720c */ /* 0x000fe40003fa5070 */
[----:B------:R-:W-:Y:S02]  /*7440*/  ISETP.NE.U32.AND P3, PT, RZ, UR54, PT ;  /* 0x00000036ff007c0c */ /* 0x000fe4000bf65070 */
[----:B------:R-:W-:Y:S02]  /*7450*/  PLOP3.LUT P2, PT, PT, PT, PT, 0x8, 0x80 ;  /* 0x000000000080781c */ /* 0x000fe40003f4e170 */
[----:B------:R-:W-:Y:S02]  /*7460*/  ISETP.NE.AND.EX P5, PT, R43, RZ, PT, P5 ;  /* 0x000000ff2b00720c */ /* 0x000fe40003fa5350 */
[----:B------:R-:W-:Y:S03]  /*7470*/  ISETP.NE.AND.EX P3, PT, RZ, UR55, PT, P3 ;  /* 0x00000037ff007c0c */ /* 0x000fe6000bf65330 */
[----:B------:R-:W-:Y:S01]  /*7480*/  @!P4 PLOP3.LUT P2, PT, P1, PT, PT, 0x80, 0x8 ;  /* 0x000000000008c81c */ /* 0x000fe20000f4f070 */
[----:B------:R-:W-:Y:S01]  /*7490*/  @!UPT UIADD3 URZ, UPT, UPT, URZ, URZ, URZ ;  /* 0x000000fffffff290 */ /* 0x000fe2000fffe0ff */
[----:B------:R-:W-:Y:S11]  /*74a0*/  @!P1 BRA `(.L_x_129) ;  /* 0x0000000000309947 */ /* 0x000ff60003800000 */
        /* <DEDUP_REMOVED lines=12> */
.L_x_129:
[----:B------:R-:W-:Y:S05]  /*7570*/  @!P5 BRA `(.L_x_130) ;  /* 0x000000000024d947 */ /* 0x000fea0003800000 */
[----:B------:R-:W-:Y:S01]  /*7580*/  ISETP.NE.U32.AND P0, PT, R40, RZ, PT ;  /* 0x000000ff2800720c */ /* 0x000fe20003f05070 */
[----:B------:R-:W2:Y:S03]  /*7590*/  LDCU.64 UR4, c[0x0][0x358] ;  /* 0x00006b00ff0477ac */ /* 0x000ea60008000a00 */
[----:B------:R-:W-:Y:S11]  /*75a0*/  ISETP.NE.AND.EX P0, PT, R41, RZ, PT, P0 ;  /* 0x000000ff2900720c */ /* 0x000ff60003f05300 */
[----:B------:R-:W-:Y:S02]  /*75b0*/  @!UPT UIADD3 URZ, UPT, UPT, URZ, URZ, URZ ;  /* 0x000000fffffff290 */ /* 0x000fe4000fffe0ff */
[----:B------:R-:W4:Y:S01]  /*75c0*/  @P0 LDC.64 R2, c[0x0][0x8a8] ;  /* 0x00022a00ff020b82 */ /* 0x000f220000000a00 */
[----:B-1----:R-:W-:Y:S04]  /*75d0*/  @P0 IMAD R0, R42, UR36, RZ ;  /* 0x000000242a000c24 */ /* 0x002fe8000f8e02ff */
[----:B----4-:R-:W-:Y:S05]  /*75e0*/  @P0 IMAD.WIDE R2, R0, 0x4, R2 ;  /* 0x0000000400020825 */ /* 0x010fea00078e0202 */
[----:B--2--5:R2:W5:Y:S02]  /*75f0*/  @P0 LDG.E R24, desc[UR4][R2.64] ;  /* 0x0000000402180981 */ /* 0x024564000c1e1900 */
[----:B--2---:R-:W4:Y:S02]  /*7600*/  @!P0 LDC R24, c[0x0][0x8a0] ;  /* 0x00022800ff188b82 */ /* 0x004f240000000800 */
.L_x_130:
[----:B---3-5:R-:W-:Y:S01]  /*7610*/  FSETP.NEU.AND P0, PT, R27, RZ, PT ;  /* 0x000000ff1b00720b */ /* 0x028fe20003f0d000 */
[----:B------:R-:W-:Y:S01]  /*7620*/  IMAD.SHL.U32 R57, R48, 0x2, RZ ;  /* 0x0000000230397824 */ /* 0x000fe200078e00ff */
[----:B------:R-:W-:Y:S01]  /*7630*/  SEL R3, RZ, 0xffffffff, P3 ;  /* 0xffffffffff037807 */ /* 0x000fe20001800000 */
[----:B------:R-:W-:Y:S01]  /*7640*/  BSSY B1, `(.L_x_131) ;  /* 0x0000033000017945 */ /* 0x000fe20003800000 */
[----:B------:R-:W-:Y:S01]  /*7650*/  @!P4 LOP3.LUT P3, RZ, R50, 0xff, RZ, 0xc0, !PT ;  /* 0x000000ff32ffc812 */ /* 0x000fe2000786c0ff */
[----:B------:R-:W-:Y:S01]  /*7660*/  IMAD.MOV.U32 R64, RZ, RZ, 0x1 ;  /* 0x00000001ff407424 */ /* 0x000fe200078e00ff */
[----:B-1----:R-:W-:Y:S01]  /*7670*/  @!P4 SEL R0, RZ, 0xffffffff, P0 ;  /* 0xffffffffff00c807 */ /* 0x002fe20000000000 */
[----:B------:R-:W-:Y:S01]  /*7680*/  IMAD R25, R22, 0x40, R23 ;  /* 0x0000004016197824 */ /* 0x000fe200078e0217 */
[----:B------:R-:W-:Y:S01]  /*7690*/  LOP3.LUT R60, R60, 0x1, RZ, 0x3c, !PT ;  /* 0x000000013c3c7812 */ /* 0x000fe200078e3cff */
[----:B------:R-:W-:Y:S01]  /*76a0*/  IMAD.MOV.U32 R26, RZ, RZ, RZ ;  /* 0x000000ffff1a7224 */ /* 0x000fe200078e00ff */
[----:B------:R-:W-:Y:S02]  /*76b0*/  @P2 SEL R0, R3, R0, !P3 ;  /* 0x0000000003002207 */ /* 0x000fe40005800000 */
[----:B------:R-:W-:Y:S02]  /*76c0*/  CS2R R38, SRZ ;  /* 0x0000000000267805 */ /* 0x000fe4000001ff00 */
[----:B------:R-:W-:Y:S02]  /*76d0*/  LEA R54, R22, UR43, 0x3 ;  /* 0x0000002b16367c11 */ /* 0x000fe4000f8e18ff */
[----:B------:R-:W-:Y:S02]  /*76e0*/  CS2R R36, SRZ ;  /* 0x0000000000247805 */ /* 0x000fe4000001ff00 */
[----:B------:R-:W-:Y:S02]  /*76f0*/  @!P4 LOP3.LUT R0, R0, 0x1, RZ, 0xc0, !PT ;  /* 0x000000010000c812 */ /* 0x000fe400078ec0ff */
[----:B------:R-:W-:Y:S02]  /*7700*/  CS2R R30, SRZ ;  /* 0x00000000001e7805 */ /* 0x000fe4000001ff00 */
[----:B------:R-:W-:Y:S02]  /*7710*/  SEL R2, RZ, 0xffffffff, P0 ;  /* 0xffffffffff027807 */ /* 0x000fe40000000000 */
[----:B------:R-:W-:Y:S02]  /*7720*/  CS2R R28, SRZ ;  /* 0x00000000001c7805 */ /* 0x000fe4000001ff00 */
[----:B------:R-:W-:Y:S01]  /*7730*/  ISETP.NE.U32.OR P6, PT, R0, 0x1, P4 ;  /* 0x000000010000780c */ /* 0x000fe200027c5470 */
[----:B------:R-:W-:Y:S01]  /*7740*/  VIADD R63, R57, UR43 ;  /* 0x0000002b393f7c36 */ /* 0x000fe20008000000 */
[----:B------:R-:W-:Y:S02]  /*7750*/  LOP3.LUT P4, R55, R50, 0xff, RZ, 0xc0, !PT ;  /* 0x000000ff32377812 */ /* 0x000fe4000788c0ff */
[----:B------:R-:W-:Y:S02]  /*7760*/  P2R R62, PR, RZ, 0x40 ;  /* 0x00000040ff3e7803 */ /* 0x000fe40000000000 */
[----:B------:R-:W-:Y:S04]  /*7770*/  @P1 SEL R2, R3, R2, !P4 ;  /* 0x0000000203021207 */ /* 0x000fe80006000000 */
[----:B------:R-:W-:Y:S03]  /*7780*/  LOP3.LUT R2, R2, 0x1, RZ, 0xc0, !PT ;  /* 0x0000000102027812 */ /* 0x000fe600078ec0ff */
[----:B------:R-:W-:Y:S02]  /*7790*/  @P6 SHF.L.U32 R0, R60, 0x1f, RZ ;  /* 0x0000001f3c006819 */ /* 0x000fe400000006ff */
[----:B------:R-:W-:Y:S02]  /*77a0*/  ISETP.NE.U32.AND P5, PT, R2, 0x1, PT ;  /* 0x000000010200780c */ /* 0x000fe40003fa5070 */
[----:B------:R1:W2:Y:S02]  /*77b0*/  @P6 SYNCS.PHASECHK.TRANS64.TRYWAIT P3, [UR43+0x1a0], R0 ;  /* 0x0001a000ff0065a7 */ /* 0x0002a4000806112b */
[----:B------:R-:W-:Y:S02]  /*77c0*/  P2R R65, PR, RZ, 0x20 ;  /* 0x00000020ff417803 */ /* 0x000fe40000000000 */
[----:B-1----:R-:W-:Y:S04]  /*77d0*/  SHF.L.U32 R0, R59, 0x1f, RZ ;  /* 0x0000001f3b007819 */ /* 0x002fe800000006ff */
[----:B------:R1:W3:Y:S01]  /*77e0*/  SYNCS.PHASECHK.TRANS64.TRYWAIT P2, [R54+URZ+0x210], R0 ;  /* 0x00021000360075a7 */ /* 0x0002e200080411ff */
[----:B--2---:R-:W-:Y:S01]  /*77f0*/  @P6 SEL R64, RZ, 0x1, !P3 ;  /* 0x00000001ff406807 */ /* 0x004fe20005800000 */
[----:B-1----:R-:W-:Y:S06]  /*7800*/  @!P6 BRA `(.L_x_132) ;  /* 0x000000000058e947 */ /* 0x002fec0003800000 */
[----:B------:R-:W-:Y:S01]  /*7810*/  VIADD R2, R63, 0x300 ;  /* 0x000003003f027836 */ /* 0x000fe20000000000 */
[----:B------:R-:W-:Y:S01]  /*7820*/  LOP3.LUT P6, RZ, R49, 0x40, RZ, 0xc0, !PT ;  /* 0x0000004031ff7812 */ /* 0x000fe200078cc0ff */
[----:B------:R-:W-:Y:S01]  /*7830*/  BSSY B0, `(.L_x_133) ;  /* 0x000000e000007945 */ /* 0x000fe20003800000 */
[----:B------:R-:W-:Y:S01]  /*7840*/  ISETP.NE.AND P1, PT, R64, RZ, PT ;  /* 0x000000ff4000720c */ /* 0x000fe20003f25270 */
[----:B------:R-:W-:Y:S01]  /*7850*/  @P5 VIADD R4, R63, 0x310 ;  /* 0x000003103f045836 */ /* 0x000fe20000000000 */
[----:B------:R-:W-:Y:S01]  /*7860*/  PLOP3.LUT P0, PT, PT, PT, PT, 0x8, 0x80 ;  /* 0x000000000080781c */ /* 0x000fe20003f0e170 */
[----:B------:R-:W-:Y:S01]  /*7870*/  IMAD.MOV.U32 R39, RZ, RZ, RZ ;  /* 0x000000ffff277224 */ /* 0x000fe200078e00ff */
[----:B------:R-:W-:Y:S02]  /*7880*/  @P5 PLOP3.LUT P0, PT, P6, PT, PT, 0x80, 0x8 ;  /* 0x000000000008581c */ /* 0x000fe4000370f070 */
[----:B------:R-:W-:Y:S02]  /*7890*/  CS2R R36, SRZ ;  /* 0x0000000000247805 */ /* 0x000fe4000001ff00 */
[----:B------:R-:W-:Y:S02]  /*78a0*/  CS2R R30, SRZ ;  /* 0x00000000001e7805 */ /* 0x000fe4000001ff00 */
[----:B------:R-:W-:Y:S07]  /*78b0*/  CS2R R28, SRZ ;  /* 0x00000000001c7805 */ /* 0x000fee000001ff00 */
[----:B------:R-:W-:Y:S01]  /*78c0*/  @P0 VIADD R4, R2, 0xfffffff0 ;  /* 0xfffffff002040836 */ /* 0x000fe20000000000 */
[----:B------:R-:W-:Y:S06]  /*78d0*/  @P1 BRA `(.L_x_134) ;  /* 0x00000000000c1947 */ /* 0x000fec0003800000 */
[----:B------:R-:W-:Y:S04]  /*78e0*/  SHF.L.U32 R3, R60, 0x1f, RZ ;  /* 0x0000001f3c037819 */ /* 0x000fe800000006ff */
[----:B------:R-:W1:Y:S02]  /*78f0*/  SYNCS.PHASECHK.TRANS64.TRYWAIT P0, [UR43+0x1a0], R3 ;  /* 0x0001a003ff0075a7 */ /* 0x000e64000800112b */
[----:B-1----:R-:W-:Y:S05]  /*7900*/  @!P0 BRA `(.L_x_135) ;  /* 0x0000003800608947 */ /* 0x002fea0003800000 */
.L_x_134:
[----:B------:R-:W-:Y:S05]  /*7910*/  BSYNC B0 ;  /* 0x0000000000007941 */ /* 0x000fea0003800000 */
.L_x_133:
[----:B------:R-:W-:Y:S01]  /*7920*/  ISETP.NE.AND P0, PT, R65, RZ, PT ;  /* 0x000000ff4100720c */ /* 0x000fe20003f05270 */
[----:B------:R-:W-:Y:S11]  /*7930*/  HFMA2 R26, -RZ, RZ, 0, 5.9604644775390625e-08 ;  /* 0x00000001ff1a7431 */ /* 0x000ff600000001ff */
[----:B------:R-:W-:Y:S01]  /*7940*/  @!UPT UIADD3 URZ, UPT, UPT, URZ, URZ, URZ ;  /* 0x000000fffffff290 */ /* 0x000fe2000fffe0ff */
[----:B------:R2:W1:Y:S04]  /*7950*/  @P0 LDS.128 R36, [R4] ;  /* 0x0000000004240984 */ /* 0x0004680000000c00 */
[----:B------:R2:W1:Y:S02]  /*7960*/  @P0 LDS.128 R28, [R57+UR43+0x300] ;  /* 0x0003002b391c0984 */ /* 0x0004640008000c00 */
.L_x_132:
[----:B------:R-:W-:Y:S05]  /*7970*/  BSYNC B1 ;  /* 0x0000000000017941 */ /* 0x000fea0003800000 */
.L_x_131:
[----:B-1----:R-:W-:Y:S04]  /*7980*/  SHF.R.U32.HI R2, RZ, 0x15, R25 ;  /* 0x00000015ff027819 */ /* 0x002fe80000011619 */
[----:B------:R-:W-:Y:S01]  /*7990*/  LOP3.LUT P0, RZ, R2, 0x3, R51, 0x48, !PT ;  /* 0x0000000302ff7812 */ /* 0x000fe20007804833 */
[----:B------:R-:W-:Y:S01]  /*79a0*/  @!UPT UIADD3 URZ, UPT, UPT, URZ, URZ, URZ ;  /* 0x000000fffffff290 */ /* 0x000fe2000fffe0ff */
[----:B---3--:R-:W-:Y:S11]  /*79b0*/  @P2 BRA `(.L_x_136) ;  /* 0x0000000000082947 */ /* 0x008ff60003800000 */
[----:B------:R-:W1:Y:S02]  /*79c0*/  SYNCS.PHASECHK.TRANS64.TRYWAIT P1, [R54+URZ+0x210], R0 ;  /* 0x00021000360075a7 */ /* 0x000e6400080211ff */
[----:B-1----:R-:W-:Y:S05]  /*79d0*/  @!P1 BRA `(.L_x_137) ;  /* 0x0000003800449947 */ /* 0x002fea0003800000 */
.L_x_136:
[----:B------:R-:W-:Y:S05]  /*79e0*/  @!P0 BRA `(.L_x_138) ;  /* 0x0000000000408947 */ /* 0x000fea0003800000 */
[----:B------:R-:W3:Y:S01]  /*79f0*/  LDCU.64 UR8, c[0x4][0x70] ;  /* 0x01000e00ff0877ac */ /* 0x000ee20008000a00 */
[----:B------:R-:W-:Y:S01]  /*7a00*/  MOV R3, 0x0 ;  /* 0x0000000000037802 */ /* 0x000fe20000000f00 */
[----:B------:R-:W-:Y:S02]  /*7a10*/  HFMA2 R12, -RZ, RZ, 0, 5.9604644775390625e-08 ;  /* 0x00000001ff0c7431 */ /* 0x000fe400000001ff */
[----:B------:R-:W-:Y:S02]  /*7a20*/  IMAD.MOV.U32 R8, RZ, RZ, 0x192 ;  /* 0x00000192ff087424 */ /* 0x000fe400078e00ff */
[----:B------:R-:W-:Y:S01]  /*7a30*/  IMAD.MOV.U32 R13, RZ, RZ, RZ ;  /* 0x000000ffff0d7224 */ /* 0x000fe200078e00ff */
[----:B------:R-:W5:Y:S01]  /*7a40*/  LDCU.64 UR6, c[0x4][0x78] ;  /* 0x01000f00ff0677ac */ /* 0x000f620008000a00 */
[----:B------:R-:W1:Y:S01]  /*7a50*/  LDC.64 R2, c[0x4][R3] ;  /* 0x0100000003027b82 */ /* 0x000e620000000a00 */
[----:B------:R-:W4:Y:S01]  /*7a60*/  LDCU.64 UR4, c[0x4][0x10] ;  /* 0x01000200ff0477ac */ /* 0x000f220008000a00 */
[----:B---3--:R-:W-:Y:S01]  /*7a70*/  MOV R5, UR9 ;  /* 0x0000000900057c02 */ /* 0x008fe20008000f00 */
[----:B--2---:R-:W-:Y:S01]  /*7a80*/  IMAD.U32 R4, RZ, RZ, UR8 ;  /* 0x00000008ff047e24 */ /* 0x004fe2000f8e00ff */
[----:B-----5:R-:W-:Y:S01]  /*7a90*/  MOV R7, UR7 ;  /* 0x0000000700077c02 */ /* 0x020fe20008000f00 */
[----:B------:R-:W-:Y:S01]  /*7aa0*/  IMAD.U32 R6, RZ, RZ, UR6 ;  /* 0x00000006ff067e24 */ /* 0x000fe2000f8e00ff */
[----:B----4-:R-:W-:Y:S01]  /*7ab0*/  MOV R11, UR5 ;  /* 0x00000005000b7c02 */ /* 0x010fe20008000f00 */
[----:B------:R-:W-:Y:S02]  /*7ac0*/  IMAD.U32 R10, RZ, RZ, UR4 ;  /* 0x00000004ff0a7e24 */ /* 0x000fe4000f8e00ff */
[----:B------:R-:W-:Y:S07]  /*7ad0*/  LEPC R20, `(.L_x_138) ;  /* 0x000000001014794e */ /* 0x000fee0000000000 */
[----:B-1----:R-:W-:Y:S05]  /*7ae0*/  CALL.ABS.NOINC R2 ;  /* 0x0000000002007343 */ /* 0x002fea0003c00000 */
.L_x_138:
[----:B------:R-:W-:Y:S01]  /*7af0*/  SHF.L.U32 R3, R28, 0x10, RZ ;  /* 0x000000101c037819 */ /* 0x000fe200000006ff */
[----:B------:R-:W-:Y:S05]  /*7b00*/  WARPSYNC.ALL ;  /* 0x0000000000007948 */ /* 0x000fea0003800000 */
[----:B------:R-:W-:Y:S01]  /*7b10*/  R2UR UR4, R25 ;  /* 0x00000000190472ca */ /* 0x000fe200000e0000 */
[----:B------:R-:W-:Y:S01]  /*7b20*/  BSSY.RECONVERGENT B0, `(.L_x_139) ;  /* 0x0000057000007945 */ /* 0x000fe20003800200 */
[C---:B------:R-:W-:Y:S02]  /*7b30*/  SHF.L.U32 R20, R29.reuse, 0x10, RZ ;  /* 0x000000101d147819 */ /* 0x040fe400000006ff */
[----:B------:R-:W-:Y:S02]  /*7b40*/  LOP3.LUT R21, R29, 0xffff0000, RZ, 0xc0, !PT ;  /* 0xffff00001d157812 */ /* 0x000fe400078ec0ff */
[----:B------:R-:W-:Y:S02]  /*7b50*/  MOV R66, 0x10 ;  /* 0x0000001000427802 */ /* 0x000fe40000000f00 */
[----:B------:R-:W-:Y:S02]  /*7b60*/  LOP3.LUT P6, RZ, R49, 0x40, RZ, 0xc0, !PT ;  /* 0x0000004031ff7812 */ /* 0x000fe400078cc0ff */
[----:B------:R-:W-:Y:S02]  /*7b70*/  ISETP.NE.AND P0, PT, R61, RZ, PT ;  /* 0x000000ff3d00720c */ /* 0x000fe40003f05270 */
[----:B------:R-:W-:Y:S01]  /*7b80*/  SEL R66, R66, 0xfffffff0, !P6 ;  /* 0xfffffff042427807 */ /* 0x000fe20007000000 */
[----:B--2---:R-:W1:Y:S03]  /*7b90*/  LDTM.x16 R4, tmem[UR4] ;  /* 0x00000004000479ee */ /* 0x004e660008240000 */
[----:B------:R-:W-:Y:S01]  /*7ba0*/  IADD3 R63, PT, PT, R63, R66, RZ ;  /* 0x000000423f3f7210 */ /* 0x000fe20007ffe0ff */
[----:B-1--4-:R-:W-:Y:S01]  /*7bb0*/  FMUL R0, R24, R4 ;  /* 0x0000000418007220 */ /* 0x012fe20000400000 */
[----:B------:R-:W-:Y:S01]  /*7bc0*/  LOP3.LUT R4, R28, 0xffff0000, RZ, 0xc0, !PT ;  /* 0xffff00001c047812 */ /* 0x000fe200078ec0ff */
[C---:B------:R-:W-:Y:S01]  /*7bd0*/  FMUL R2, R24.reuse, R5 ;  /* 0x0000000518027220 */ /* 0x040fe20000400000 */
[C---:B------:R-:W-:Y:S01]  /*7be0*/  FMUL R7, R24.reuse, R7 ;  /* 0x0000000718077220 */ /* 0x040fe20000400000 */
[C---:B------:R-:W-:Y:S01]  /*7bf0*/  FFMA R0, R27.reuse, R3, R0 ;  /* 0x000000031b007223 */ /* 0x040fe20000000000 */
[C---:B------:R-:W-:Y:S01]  /*7c00*/  FMUL R3, R24.reuse, R6 ;  /* 0x0000000618037220 */ /* 0x040fe20000400000 */
[C---:B------:R-:W-:Y:S01]  /*7c10*/  FFMA R2, R27.reuse, R4, R2 ;  /* 0x000000041b027223 */ /* 0x040fe20000000002 */
[C---:B------:R-:W-:Y:S01]  /*7c20*/  FMUL R4, R24.reuse, R8 ;  /* 0x0000000818047220 */ /* 0x040fe20000400000 */
[C---:B------:R-:W-:Y:S01]  /*7c30*/  FMUL R8, R24.reuse, R12 ;  /* 0x0000000c18087220 */ /* 0x040fe20000400000 */
[----:B------:R-:W-:Y:S01]  /*7c40*/  FMUL R12, R24, R16 ;  /* 0x00000010180c7220 */ /* 0x000fe20000400000 */
[----:B------:R-:W-:Y:S01]  /*7c50*/  SHF.L.U32 R16, R30, 0x10, RZ ;  /* 0x000000101e107819 */ /* 0x000fe200000006ff */
[C---:B------:R-:W-:Y:S01]  /*7c60*/  FFMA R3, R27.reuse, R20, R3 ;  /* 0x000000141b037223 */ /* 0x040fe20000000003 */
[----:B------:R-:W-:Y:S01]  /*7c70*/  F2FP.BF16.F32.PACK_AB R32, R2, R0 ;  /* 0x000000000220723e */ /* 0x000fe200000010ff */
[----:B------:R-:W-:Y:S01]  /*7c80*/  FFMA R7, R27, R21, R7 ;  /* 0x000000151b077223 */ /* 0x000fe20000000007 */
[----:B------:R-:W-:Y:S01]  /*7c90*/  LOP3.LUT R0, R30, 0xffff0000, RZ, 0xc0, !PT ;  /* 0xffff00001e007812 */ /* 0x000fe200078ec0ff */
[C---:B------:R-:W-:Y:S01]  /*7ca0*/  FMUL R5, R24.reuse, R9 ;  /* 0x0000000918057220 */ /* 0x040fe20000400000 */
[----:B------:R-:W-:Y:S01]  /*7cb0*/  SHF.L.U32 R2, R31, 0x10, RZ ;  /* 0x000000101f027819 */ /* 0x000fe200000006ff */
[----:B------:R-:W-:Y:S01]  /*7cc0*/  FFMA R4, R27, R16, R4 ;  /* 0x000000101b047223 */ /* 0x000fe20000000004 */
[----:B------:R-:W-:Y:S01]  /*7cd0*/  LOP3.LUT R16, R31, 0xffff0000, RZ, 0xc0, !PT ;  /* 0xffff00001f107812 */ /* 0x000fe200078ec0ff */
[C---:B------:R-:W-:Y:S01]  /*7ce0*/  FMUL R6, R24.reuse, R10 ;  /* 0x0000000a18067220 */ /* 0x040fe20000400000 */
[----:B------:R-:W-:Y:S01]  /*7cf0*/  F2FP.BF16.F32.PACK_AB R33, R7, R3 ;  /* 0x000000030721723e */ /* 0x000fe200000010ff */
[C---:B------:R-:W-:Y:S01]  /*7d00*/  FFMA R5, R27.reuse, R0, R5 ;  /* 0x000000001b057223 */ /* 0x040fe20000000005 */
[----:B------:R-:W-:Y:S01]  /*7d10*/  FMUL R11, R24, R11 ;  /* 0x0000000b180b7220 */ /* 0x000fe20000400000 */
[C---:B------:R-:W-:Y:S01]  /*7d20*/  SHF.L.U32 R0, R36.reuse, 0x10, RZ ;  /* 0x0000001024007819 */ /* 0x040fe200000006ff */
[C---:B------:R-:W-:Y:S01]  /*7d30*/  FFMA R6, R27.reuse, R2, R6 ;  /* 0x000000021b067223 */ /* 0x040fe20000000006 */
[----:B------:R-:W-:Y:S01]  /*7d40*/  LOP3.LUT R2, R36, 0xffff0000, RZ, 0xc0, !PT ;  /* 0xffff000024027812 */ /* 0x000fe200078ec0ff */
[----:B------:R-:W-:Y:S01]  /*7d50*/  FFMA R11, R27, R16, R11 ;  /* 0x000000101b0b7223 */ /* 0x000fe2000000000b */
[C---:B------:R-:W-:Y:S01]  /*7d60*/  FMUL R9, R24.reuse, R13 ;  /* 0x0000000d18097220 */ /* 0x040fe20000400000 */
[----:B------:R-:W-:Y:S01]  /*7d70*/  SHF.L.U32 R3, R37, 0x10, RZ ;  /* 0x0000001025037819 */ /* 0x000fe200000006ff */
[----:B------:R-:W-:Y:S01]  /*7d80*/  FFMA R8, R27, R0, R8 ;  /* 0x000000001b087223 */ /* 0x000fe20000000008 */
[C---:B------:R-:W-:Y:S01]  /*7d90*/  FMUL R10, R24.reuse, R14 ;  /* 0x0000000e180a7220 */ /* 0x040fe20000400000 */
[----:B------:R-:W-:Y:S01]  /*7da0*/  LOP3.LUT R0, R37, 0xffff0000, RZ, 0xc0, !PT ;  /* 0xffff000025007812 */ /* 0x000fe200078ec0ff */
[----:B------:R-:W-:Y:S01]  /*7db0*/  FMUL R15, R24, R15 ;  /* 0x0000000f180f7220 */ /* 0x000fe20000400000 */
[C---:B------:R-:W-:Y:S01]  /*7dc0*/  FFMA R9, R27.reuse, R2, R9 ;  /* 0x000000021b097223 */ /* 0x040fe20000000009 */
[C---:B------:R-:W-:Y:S01]  /*7dd0*/  FFMA R10, R27.reuse, R3, R10 ;  /* 0x000000031b0a7223 */ /* 0x040fe2000000000a */
[----:B------:R-:W-:Y:S01]  /*7de0*/  SHF.L.U32 R2, R38, 0x10, RZ ;  /* 0x0000001026027819 */ /* 0x000fe200000006ff */
[----:B------:R-:W-:Y:S01]  /*7df0*/  FFMA R15, R27, R0, R15 ;  /* 0x000000001b0f7223 */ /* 0x000fe2000000000f */
[----:B------:R-:W-:Y:S01]  /*7e00*/  F2FP.BF16.F32.PACK_AB R34, R5, R4 ;  /* 0x000000040522723e */ /* 0x000fe200000010ff */
[----:B------:R-:W-:Y:S01]  /*7e10*/  FMUL R13, R24, R17 ;  /* 0x00000011180d7220 */ /* 0x000fe20000400000 */
[----:B------:R-:W-:Y:S01]  /*7e20*/  LOP3.LUT R3, R38, 0xffff0000, RZ, 0xc0, !PT ;  /* 0xffff000026037812 */ /* 0x000fe200078ec0ff */
[C---:B------:R-:W-:Y:S01]  /*7e30*/  FMUL R14, R24.reuse, R18 ;  /* 0x00000012180e7220 */ /* 0x040fe20000400000 */
[C---:B------:R-:W-:Y:S01]  /*7e40*/  SHF.L.U32 R4, R39.reuse, 0x10, RZ ;  /* 0x0000001027047819 */ /* 0x040fe200000006ff */
[----:B------:R-:W-:Y:S01]  /*7e50*/  FMUL R19, R24, R19 ;  /* 0x0000001318137220 */ /* 0x000fe20000400000 */
[----:B------:R-:W-:Y:S01]  /*7e60*/  LOP3.LUT R0, R39, 0xffff0000, RZ, 0xc0, !PT ;  /* 0xffff000027007812 */ /* 0x000fe200078ec0ff */
[----:B------:R-:W-:Y:S01]  /*7e70*/  FFMA R12, R27, R2, R12 ;  /* 0x000000021b0c7223 */ /* 0x000fe2000000000c */
[----:B------:R-:W-:Y:S01]  /*7e80*/  F2FP.BF16.F32.PACK_AB R35, R11, R6 ;  /* 0x000000060b23723e */ /* 0x000fe200000010ff */
[C---:B------:R-:W-:Y:S01]  /*7e90*/  FFMA R13, R27.reuse, R3, R13 ;  /* 0x000000031b0d7223 */ /* 0x040fe2000000000d */
[C---:B------:R-:W-:Y:S01]  /*7ea0*/  FFMA R14, R27.reuse, R4, R14 ;  /* 0x000000041b0e7223 */ /* 0x040fe2000000000e */
[----:B------:R-:W-:Y:S01]  /*7eb0*/  FFMA R19, R27, R0, R19 ;  /* 0x000000001b137223 */ /* 0x000fe20000000013 */
[----:B------:R-:W-:Y:S01]  /*7ec0*/  F2FP.BF16.F32.PACK_AB R8, R9, R8 ;  /* 0x000000080908723e */ /* 0x000fe200000010ff */
[----:B------:R1:W-:Y:S01]  /*7ed0*/  STS.128 [R57+UR43+0x300], R32 ;  /* 0x0003002039007988 */ /* 0x0003e20008000c2b */
[----:B------:R-:W-:Y:S02]  /*7ee0*/  F2FP.BF16.F32.PACK_AB R9, R15, R10 ;  /* 0x0000000a0f09723e */ /* 0x000fe400000010ff */
[----:B------:R-:W-:Y:S02]  /*7ef0*/  F2FP.BF16.F32.PACK_AB R10, R13, R12 ;  /* 0x0000000c0d0a723e */ /* 0x000fe400000010ff */
[----:B------:R-:W-:Y:S05]  /*7f00*/  F2FP.BF16.F32.PACK_AB R11, R19, R14 ;  /* 0x0000000e130b723e */ /* 0x000fea00000010ff */
[----:B------:R1:W-:Y:S01]  /*7f10*/  STS.128 [R63+0x300], R8 ;  /* 0x000300083f007388 */ /* 0x0003e20000000c00 */
[----:B------:R-:W-:Y:S01]  /*7f20*/  @!PT LDS RZ, [RZ] ;  /* 0x00000000fffff984 */ /* 0x000fe20000000800 */
[----:B------:R-:W-:Y:S01]  /*7f30*/  @!PT LDS RZ, [RZ] ;  /* 0x00000000fffff984 */ /* 0x000fe20000000800 */
[----:B------:R-:W-:Y:S01]  /*7f40*/  @!PT LDS RZ, [RZ] ;  /* 0x00000000fffff984 */ /* 0x000fe20000000800 */
[----:B------:R-:W-:Y:S01]  /*7f50*/  @!PT LDS RZ, [RZ] ;  /* 0x00000000fffff984 */ /* 0x000fe20000000800 */
[----:B------:R2:W-:Y:S07]  /*7f60*/  MEMBAR.ALL.CTA ;  /* 0x0000000000007992 */ /* 0x0005ee0000008000 */
[----:B--2---:R-:W2:Y:S02]  /*7f70*/  FENCE.VIEW.ASYNC.S ;  /* 0x00000000000073c6 */ /* 0x004ea40000000000 */
[----:B--2---:R-:W-:Y:S06]  /*7f80*/  BAR.SYNC.DEFER_BLOCKING 0x1, 0x80 ;  /* 0x0042000000007b1d */ /* 0x004fec0000010000 */
[----:B------:R-:W-:Y:S05]  /*7f90*/  @P0 BRA `(.L_x_140) ;  /* 0x00000000003c0947 */ /* 0x000fea0003800000 */
[----:B------:R-:W2:Y:S01]  /*7fa0*/  LDCU.64 UR6, c[0x0][0x348] ;  /* 0x00006900ff0677ac */ /* 0x000ea20008000a00 */
[----:B------:R-:W-:Y:S01]  /*7fb0*/  UIADD3 UR4, UPT, UPT, UR43, 0x300, URZ ;  /* 0x000003002b047890 */ /* 0x000fe2000fffe0ff */
[----:B------:R-:W-:Y:S01]  /*7fc0*/  UMOV UR51, UR36 ;  /* 0x0000002400337c82 */ /* 0x000fe20008000000 */
[----:B------:R-:W-:Y:S02]  /*7fd0*/  UIADD3 UR9, UPT, UPT, UR49, 0x40, URZ ;  /* 0x0000004031097890 */ /* 0x000fe4000fffe0ff */
[----:B------:R-:W-:Y:S02]  /*7fe0*/  UIADD3 UR8, UPT, UPT, UR43, 0xb00, URZ ;  /* 0x00000b002b087890 */ /* 0x000fe4000fffe0ff */
[----:B------:R-:W-:Y:S01]  /*7ff0*/  MOV R53, UR4 ;  /* 0x0000000400357c02 */ /* 0x000fe20008000f00 */
[----:B------:R-:W-:Y:S01]  /*8000*/  UMOV UR10, UR50 ;  /* 0x00000032000a7c82 */ /* 0x000fe20008000000 */
[----:B------:R-:W-:Y:S02]  /*8010*/  UMOV UR11, UR36 ;  /* 0x00000024000b7c82 */ /* 0x000fe40008000000 */
[----:B------:R-:W-:Y:S01]  /*8020*/  R2UR UR48, R53 ;  /* 0x00000000353072ca */ /* 0x000fe200000e0000 */
[----:B--2---:R-:W-:Y:S04]  /*8030*/  UIADD3 UR4, UP0, UPT, UR6, 0x680, URZ ;  /* 0x0000068006047890 */ /* 0x004fe8000ff1e0ff */
[----:B------:R-:W-:Y:S09]  /*8040*/  UIADD3.X UR5, UPT, UPT, URZ, UR7, URZ, UP0, !UPT ;  /* 0x00000007ff057290 */ /* 0x000ff200087fe4ff */
[----:B------:R2:W-:Y:S01]  /*8050*/  UTMASTG.3D [UR48], [UR4] ;  /* 0x00000030040073b5 */ /* 0x0005e20008010000 */
[----:B------:R2:W-:Y:S01]  /*8060*/  UTMASTG.3D [UR8], [UR4] ;  /* 0x00000008040073b5 */ /* 0x0005e20008010000 */
[----:B------:R0:W-:Y:S01]  /*8070*/  UTMACMDFLUSH ;  /* 0x00000000000079b7 */ /* 0x0001e20000000000 */
[----:B--2---:R-:W-:Y:S04]  /*8080*/  DEPBAR.LE SB0, 0x1 ;  /* 0x000080400000791a */ /* 0x004fe80000000000 */
.L_x_140:
[----:B------:R-:W-:Y:S05]  /*8090*/  BSYNC.RECONVERGENT B0 ;  /* 0x0000000000007941 */ /* 0x000fea0003800200 */
.L_x_139:
[----:B------:R-:W-:Y:S01]  /*80a0*/  BAR.SYNC.DEFER_BLOCKING 0x1, 0x80 ;  /* 0x0042000000007b1d */ /* 0x000fe20000010000 */
[----:B------:R-:W-:Y:S01]  /*80b0*/  ISETP.NE.AND P1, PT, R62, RZ, PT ;  /* 0x000000ff3e00720c */ /* 0x000fe20003f25270 */
[----:B------:R-:W-:Y:S01]  /*80c0*/  UISETP.NE.AND UP0, UPT, UR52, URZ, UPT ;  /* 0x000000ff3400728c */ /* 0x000fe2000bf05270 */
[----:B------:R-:W-:Y:S11]  /*80d0*/  LEA R2, R26, UR43, 0x3 ;  /* 0x0000002b1a027c11 */ /* 0x000ff6000f8e18ff */
[----:B------:R-:W-:Y:S01]  /*80e0*/  @P1 SHF.L.U32 R3, R60, 0x1f, RZ ;  /* 0x0000001f3c031819 */ /* 0x000fe200000006ff */
[----:B------:R-:W-:Y:S06]  /*80f0*/  BRA.U !UP0, `(.L_x_141) ;  /* 0x0000000108247547 */ /* 0x000fec000b800000 */
[----:B------:R-:W-:Y:S01]  /*8100*/  IMAD.U32 R4, RZ, RZ, UR46 ;  /* 0x0000002eff047e24 */ /* 0x000fe2000f8e00ff */
[----:B------:R-:W-:Y:S01]  /*8110*/  MOV R0, UR47 ;  /* 0x0000002f00007c02 */ /* 0x000fe20008000f00 */
[----:B------:R-:W-:Y:S03]  /*8120*/  UIADD3 UR4, UPT, UPT, UR46, 0x1, URZ ;  /* 0x000000012e047890 */ /* 0x000fe6000fffe0ff */
[----:B------:R-:W-:Y:S01]  /*8130*/  @P1 LEA R4, R4, UR43, 0x3 ;  /* 0x0000002b04041c11 */ /* 0x000fe2000f8e18ff */
[----:B------:R-:W-:Y:S04]  /*8140*/  UISETP.NE.AND UP0, UPT, UR4, 0x4, UPT ;  /* 0x000000040400788c */ /* 0x000fe8000bf05270 */
[----:B------:R-:W-:Y:S01]  /*8150*/  @P1 VIADD R4, R4, 0x1c0 ;  /* 0x000001c004041836 */ /* 0x000fe20000000000 */
[----:B------:R-:W-:Y:S04]  /*8160*/  USEL UR46, UR4, URZ, UP0 ;  /* 0x000000ff042e7287 */ /* 0x000fe80008000000 */
[----:B------:R-:W-:Y:S04]  /*8170*/  @P1 PRMT R0, R0, 0x654, R4 ;  /* 0x0000065400001816 */ /* 0x000fe80000000004 */
[----:B------:R2:W-:Y:S04]  /*8180*/  @P1 SYNCS.ARRIVE.TRANS64.RED.A1T0 RZ, [R0+URZ], RZ ;  /* 0x000000ff00ff19a7 */ /* 0x0005e800081004ff */
.L_x_141:
[----:B------:R-:W3:Y:S01]  /*8190*/  @P1 SYNCS.PHASECHK.TRANS64.TRYWAIT P0, [R2+URZ+0x1a0], R3 ;  /* 0x0001a003020015a7 */ /* 0x000ee200080011ff */
[----:B------:R-:W-:Y:S01]  /*81a0*/  BSSY B1, `(.L_x_142) ;  /* 0x0000012000017945 */ /* 0x000fe20003800000 */
[----:B---3--:R-:W-:Y:S03]  /*81b0*/  @P1 SEL R64, RZ, 0x1, !P0 ;  /* 0x00000001ff401807 */ /* 0x008fe60004000000 */
[----:B------:R-:W-:Y:S05]  /*81c0*/  @!P1 BRA `(.L_x_143) ;  /* 0x00000000003c9947 */ /* 0x000fea0003800000 */
[----:B------:R-:W-:Y:S01]  /*81d0*/  ISETP.NE.AND P1, PT, R65, RZ, PT ;  /* 0x000000ff4100720c */ /* 0x000fe20003f25270 */
[----:B------:R-:W-:Y:S01]  /*81e0*/  BSSY B0, `(.L_x_144) ;  /* 0x0000009000007945 */ /* 0x000fe20003800000 */
[----:B------:R-:W-:Y:S11]  /*81f0*/  ISETP.NE.AND P0, PT, R64, RZ, PT ;  /* 0x000000ff4000720c */ /* 0x000ff60003f05270 */
[----:B------:R-:W-:Y:S05]  /*8200*/  @P1 IMAD R4, R26, 0x1000, R57 ;  /* 0x000010001a041824 */ /* 0x000fea00078e0239 */
[----:B------:R-:W-:Y:S05]  /*8210*/  @P1 IADD3 R3, PT, PT, R4, UR43, RZ ;  /* 0x0000002b04031c10 */ /* 0x000fea000fffe0ff */
[----:B------:R-:W-:Y:S01]  /*8220*/  @P1 IMAD.IADD R3, R66, 0x1, R3 ;  /* 0x0000000142031824 */ /* 0x000fe200078e0203 */
[----:B------:R-:W-:Y:S06]  /*8230*/  @P0 BRA `(.L_x_145) ;  /* 0x00000000000c0947 */ /* 0x000fec0003800000 */
[----:B--2---:R-:W-:Y:S04]  /*8240*/  SHF.L.U32 R0, R60, 0x1f, RZ ;  /* 0x0000001f3c007819 */ /* 0x004fe800000006ff */
[----:B------:R-:W2:Y:S02]  /*8250*/  SYNCS.PHASECHK.TRANS64.TRYWAIT P0, [R2+URZ+0x1a0], R0 ;  /* 0x0001a000020075a7 */ /* 0x000ea400080011ff */
[----:B--2---:R-:W-:Y:S05]  /*8260*/  @!P0 BRA `(.L_x_146) ;  /* 0x0000003000348947 */ /* 0x004fea0003800000 */
.L_x_145:
[----:B------:R-:W-:Y:S05]  /*8270*/  BSYNC B0 ;  /* 0x0000000000007941 */ /* 0x000fea0003800000 */
.L_x_144:
[----:B------:R-:W-:Y:S02]  /*8280*/  ISETP.NE.AND P0, PT, R65, RZ, PT ;  /* 0x000000ff4100720c */ /* 0x000fe40003f05270 */
[----:B------:R-:W-:Y:S11]  /*8290*/  IADD3 R26, PT, PT, R26, 0x1, RZ ;  /* 0x000000011a1a7810 */ /* 0x000ff60007ffe0ff */
[----:B------:R3:W4:Y:S04]  /*82a0*/  @P0 LDS.128 R28, [R4+UR43+0x300] ;  /* 0x0003002b041c0984 */ /* 0x0007280008000c00 */
[----:B------:R3:W1:Y:S02]  /*82b0*/  @P0 LDS.128 R36, [R3+0x300] ;  /* 0x0003000003240984 */ /* 0x0006640000000c00 */
.L_x_143:
[----:B------:R-:W-:Y:S05]  /*82c0*/  BSYNC B1 ;  /* 0x0000000000017941 */ /* 0x000fea0003800000 */
.L_x_142:
[----:B--2---:R-:W-:Y:S05]  /*82d0*/  VIADD R0, R25, 0x10 ;  /* 0x0000001019007836 */ /* 0x004fea0000000000 */
[----:B------:R-:W-:Y:S04]  /*82e0*/  SHF.R.U32.HI R0, RZ, 0x15, R0 ;  /* 0x00000015ff007819 */ /* 0x000fe80000011600 */
[----:B------:R-:W-:Y:S11]  /*82f0*/  LOP3.LUT P0, RZ, R0, 0x3, R51, 0x48, !PT ;  /* 0x0000000300ff7812 */ /* 0x000ff60007804833 */
[----:B------:R-:W-:Y:S02]  /*8300*/  @!UPT UIADD3 URZ, UPT, UPT, URZ, URZ, URZ ;  /* 0x000000fffffff290 */ /* 0x000fe4000fffe0ff */
[----:B------:R-:W-:Y:S05]  /*8310*/  @!P0 BRA `(.L_x_147) ;  /* 0x0000000000408947 */ /* 0x000fea0003800000 */
[----:B------:R-:W2:Y:S01]  /*8320*/  LDCU.64 UR8, c[0x4][0x70] ;  /* 0x01000e00ff0877ac */ /* 0x000ea20008000a00 */
[----:B---3--:R-:W-:Y:S01]  /*8330*/  MOV R3, 0x0 ;  /* 0x0000000000037802 */ /* 0x008fe20000000f00 */
[----:B------:R-:W-:Y:S02]  /*8340*/  HFMA2 R12, -RZ, RZ, 0, 5.9604644775390625e-08 ;  /* 0x00000001ff0c7431 */ /* 0x000fe400000001ff */
[----:B-1----:R-:W-:Y:S02]  /*8350*/  IMAD.MOV.U32 R8, RZ, RZ, 0x192 ;  /* 0x00000192ff087424 */ /* 0x002fe400078e00ff */
[----:B------:R-:W-:Y:S01]  /*8360*/  IMAD.MOV.U32 R13, RZ, RZ, RZ ;  /* 0x000000ffff0d7224 */ /* 0x000fe200078e00ff */
[----:B------:R-:W1:Y:S01]  /*8370*/  LDCU.64 UR6, c[0x4][0x78] ;  /* 0x01000f00ff0677ac */ /* 0x000e620008000a00 */
[----:B------:R-:W3:Y:S01]  /*8380*/  LDC.64 R2, c[0x4][R3] ;  /* 0x0100000003027b82 */ /* 0x000ee20000000a00 */
[----:B------:R-:W5:Y:S01]  /*8390*/  LDCU.64 UR4, c[0x4][0x10] ;  /* 0x01000200ff0477ac */ /* 0x000f620008000a00 */
[----:B--2---:R-:W-:Y:S01]  /*83a0*/  MOV R5, UR9 ;  /* 0x0000000900057c02 */ /* 0x004fe20008000f00 */
[----:B------:R-:W-:Y:S01]  /*83b0*/  IMAD.U32 R4, RZ, RZ, UR8 ;  /* 0x00000008ff047e24 */ /* 0x000fe2000f8e00ff */
[----:B-1----:R-:W-:Y:S01]  /*83c0*/  MOV R7, UR7 ;  /* 0x0000000700077c02 */ /* 0x002fe20008000f00 */
[----:B------:R-:W-:Y:S01]  /*83d0*/  IMAD.U32 R6, RZ, RZ, UR6 ;  /* 0x00000006ff067e24 */ /* 0x000fe2000f8e00ff */
[----:B-----5:R-:W-:Y:S01]  /*83e0*/  MOV R11, UR5 ;  /* 0x00000005000b7c02 */ /* 0x020fe20008000f00 */
[----:B------:R-:W-:Y:S02]  /*83f0*/  IMAD.U32 R10, RZ, RZ, UR4 ;  /* 0x00000004ff0a7e24 */ /* 0x000fe4000f8e00ff */
[----:B------:R-:W-:Y:S07]  /*8400*/  LEPC R20, `(.L_x_147) ;  /* 0x000000001014794e */ /* 0x000fee0000000000 */
[----:B---34-:R-:W-:Y:S05]  /*8410*/  CALL.ABS.NOINC R2 ;  /* 0x0000000002007343 */ /* 0x018fea0003c00000 */
.L_x_147:
[----:B---34-:R-:W-:Y:S01]  /*8420*/  SHF.L.U32 R3, R28, 0x10, RZ ;  /* 0x000000101c037819 */ /* 0x018fe200000006ff */
[----:B------:R-:W-:Y:S05]  /*8430*/  WARPSYNC.ALL ;  /* 0x0000000000007948 */ /* 0x000fea0003800000 */
[----:B------:R-:W-:Y:S01]  /*8440*/  R2UR UR4, R25 ;  /* 0x00000000190472ca */ /* 0x000fe200000e0000 */
[----:B------:R-:W-:Y:S01]  /*8450*/  BSSY.RECONVERGENT B0, `(.L_x_148) ;  /* 0x000005b000007945 */ /* 0x000fe20003800200 */
[----:B------:R-:W-:Y:S02]  /*8460*/  SHF.L.U32 R20, R30, 0x10, RZ ;  /* 0x000000101e147819 */ /* 0x000fe400000006ff */
[----:B------:R-:W-:Y:S02]  /*8470*/  ISETP.NE.AND P6, PT, R62, RZ, PT ;  /* 0x000000ff3e00720c */ /* 0x000fe40003fc5270 */
[----:B------:R-:W-:Y:S07]  /*8480*/  ISETP.NE.AND P0, PT, R61, RZ, PT ;  /* 0x000000ff3d00720c */ /* 0x000fee0003f05270 */
[----:B-1----:R-:W1:Y:S02]  /*8490*/  LDTM.x16 R4, tmem[UR4+0x10] ;  /* 0x00001004000479ee */ /* 0x002e640008240000 */
[----:B-1----:R-:W-:Y:S01]  /*84a0*/  FMUL R0, R24, R4 ;  /* 0x0000000418007220 */ /* 0x002fe20000400000 */
[----:B------:R-:W-:Y:S01]  /*84b0*/  LOP3.LUT R4, R28, 0xffff0000, RZ, 0xc0, !PT ;  /* 0xffff00001c047812 */ /* 0x000fe200078ec0ff */
[C---:B------:R-:W-:Y:S01]  /*84c0*/  FMUL R2, R24.reuse, R5 ;  /* 0x0000000518027220 */ /* 0x040fe20000400000 */
[----:B------:R-:W-:Y:S01]  /*84d0*/  SHF.L.U32 R5, R29, 0x10, RZ ;  /* 0x000000101d057819 */ /* 0x000fe200000006ff */
[----:B------:R-:W-:Y:S01]  /*84e0*/  FFMA R0, R27, R3, R0 ;  /* 0x000000031b007223 */ /* 0x000fe20000000000 */
[C---:B------:R-:W-:Y:S01]  /*84f0*/  FMUL R3, R24.reuse, R6 ;  /* 0x0000000618037220 */ /* 0x040fe20000400000 */
[----:B------:R-:W-:Y:S01]  /*8500*/  LOP3.LUT R6, R29, 0xffff0000, RZ, 0xc0, !PT ;  /* 0xffff00001d067812 */ /* 0x000fe200078ec0ff */
[C---:B------:R-:W-:Y:S01]  /*8510*/  FFMA R2, R27.reuse, R4, R2 ;  /* 0x000000041b027223 */ /* 0x040fe20000000002 */
[C---:B------:R-:W-:Y:S01]  /*8520*/  FMUL R7, R24.reuse, R7 ;  /* 0x0000000718077220 */ /* 0x040fe20000400000 */
[C---:B------:R-:W-:Y:S01]  /*8530*/  FFMA R3, R27.reuse, R5, R3 ;  /* 0x000000051b037223 */ /* 0x040fe20000000003 */
[C---:B------:R-:W-:Y:S01]  /*8540*/  FMUL R4, R24.reuse, R8 ;  /* 0x0000000818047220 */ /* 0x040fe20000400000 */
[----:B------:R-:W-:Y:S01]  /*8550*/  FMUL R5, R24, R9 ;  /* 0x0000000918057220 */ /* 0x000fe20000400000 */
[----:B------:R-:W-:Y:S01]  /*8560*/  F2FP.BF16.F32.PACK_AB R32, R2, R0 ;  /* 0x000000000220723e */ /* 0x000fe200000010ff */
[C---:B------:R-:W-:Y:S01]  /*8570*/  FFMA R7, R27.reuse, R6, R7 ;  /* 0x000000061b077223 */ /* 0x040fe20000000007 */
[----:B------:R-:W-:Y:S01]  /*8580*/  LOP3.LUT R0, R30, 0xffff0000, RZ, 0xc0, !PT ;  /* 0xffff00001e007812 */ /* 0x000fe200078ec0ff */
[----:B------:R-:W-:Y:S01]  /*8590*/  FFMA R4, R27, R20, R4 ;  /* 0x000000141b047223 */ /* 0x000fe20000000004 */
[----:B------:R-:W-:Y:S01]  /*85a0*/  SHF.L.U32 R2, R31, 0x10, RZ ;  /* 0x000000101f027819 */ /* 0x000fe200000006ff */
[----:B------:R-:W-:Y:S01]  /*85b0*/  FMUL R6, R24, R10 ;  /* 0x0000000a18067220 */ /* 0x000fe20000400000 */
[----:B------:R-:W-:Y:S01]  /*85c0*/  F2FP.BF16.F32.PACK_AB R33, R7, R3 ;  /* 0x000000030721723e */ /* 0x000fe200000010ff */
[----:B------:R-:W-:Y:S01]  /*85d0*/  FFMA R5, R27, R0, R5 ;  /* 0x000000001b057223 */ /* 0x000fe20000000005 */
[----:B------:R-:W-:Y:S01]  /*85e0*/  LOP3.LUT R3, R31, 0xffff0000, RZ, 0xc0, !PT ;  /* 0xffff00001f037812 */ /* 0x000fe200078ec0ff */
[----:B------:R-:W-:Y:S01]  /*85f0*/  FFMA R6, R27, R2, R6 ;  /* 0x000000021b067223 */ /* 0x000fe20000000006 */
[----:B------:R-:W-:Y:S01]  /*8600*/  SHF.L.U32 R7, R36, 0x10, RZ ;  /* 0x0000001024077819 */ /* 0x000fe200000006ff */
[----:B------:R-:W-:Y:S01]  /*8610*/  FMUL R11, R24, R11 ;  /* 0x0000000b180b7220 */ /* 0x000fe20000400000 */
[----:B------:R-:W-:Y:S01]  /*8620*/  LOP3.LUT R0, R36, 0xffff0000, RZ, 0xc0, !PT ;  /* 0xffff000024007812 */ /* 0x000fe200078ec0ff */
[C---:B------:R-:W-:Y:S01]  /*8630*/  FMUL R8, R24.reuse, R12 ;  /* 0x0000000c18087220 */ /* 0x040fe20000400000 */
[----:B------:R-:W-:Y:S01]  /*8640*/  SHF.L.U32 R2, R37, 0x10, RZ ;  /* 0x0000001025027819 */ /* 0x000fe200000006ff */
[C---:B------:R-:W-:Y:S01]  /*8650*/  FMUL R9, R24.reuse, R13 ;  /* 0x0000000d18097220 */ /* 0x040fe20000400000 */
[----:B------:R-:W-:Y:S01]  /*8660*/  F2FP.BF16.F32.PACK_AB R34, R5, R4 ;  /* 0x000000040522723e */ /* 0x000fe200000010ff */
[----:B------:R-:W-:Y:S01]  /*8670*/  FFMA R11, R27, R3, R11 ;  /* 0x000000031b0b7223 */ /* 0x000fe2000000000b */
[----:B------:R-:W-:Y:S01]  /*8680*/  SHF.L.U32 R3, R39, 0x10, RZ ;  /* 0x0000001027037819 */ /* 0x000fe200000006ff */
[----:B------:R-:W-:Y:S01]  /*8690*/  FFMA R8, R27, R7, R8 ;  /* 0x000000071b087223 */ /* 0x000fe20000000008 */
[----:B------:R-:W-:Y:S01]  /*86a0*/  LOP3.LUT R4, R39, 0xffff0000, RZ, 0xc0, !PT ;  /* 0xffff000027047812 */ /* 0x000fe200078ec0ff */
[----:B------:R-:W-:Y:S01]  /*86b0*/  FFMA R9, R27, R0, R9 ;  /* 0x000000001b097223 */ /* 0x000fe20000000009 */
[----:B------:R-:W-:Y:S01]  /*86c0*/  LOP3.LUT R0, R37, 0xffff0000, RZ, 0xc0, !PT ;  /* 0xffff000025007812 */ /* 0x000fe200078ec0ff */
[C---:B------:R-:W-:Y:S01]  /*86d0*/  FMUL R10, R24.reuse, R14 ;  /* 0x0000000e180a7220 */ /* 0x040fe20000400000 */
[C---:B------:R-:W-:Y:S01]  /*86e0*/  FMUL R15, R24.reuse, R15 ;  /* 0x0000000f180f7220 */ /* 0x040fe20000400000 */
[C---:B------:R-:W-:Y:S01]  /*86f0*/  FMUL R12, R24.reuse, R16 ;  /* 0x00000010180c7220 */ /* 0x040fe20000400000 */
[----:B------:R-:W-:Y:S01]  /*8700*/  FMUL R13, R24, R17 ;  /* 0x00000011180d7220 */ /* 0x000fe20000400000 */
[C---:B------:R-:W-:Y:S01]  /*8710*/  FFMA R10, R27.reuse, R2, R10 ;  /* 0x000000021b0a7223 */ /* 0x040fe2000000000a */
[----:B------:R-:W-:Y:S01]  /*8720*/  FFMA R15, R27, R0, R15 ;  /* 0x000000001b0f7223 */ /* 0x000fe2000000000f */
[----:B------:R-:W-:Y:S01]  /*8730*/  SHF.L.U32 R2, R38, 0x10, RZ ;  /* 0x0000001026027819 */ /* 0x000fe200000006ff */
[----:B------:R-:W-:Y:S01]  /*8740*/  FMUL R14, R24, R18 ;  /* 0x00000012180e7220 */ /* 0x000fe20000400000 */
[----:B------:R-:W-:Y:S01]  /*8750*/  LOP3.LUT R0, R38, 0xffff0000, RZ, 0xc0, !PT ;  /* 0xffff000026007812 */ /* 0x000fe200078ec0ff */
[----:B------:R-:W-:Y:S01]  /*8760*/  FMUL R19, R24, R19 ;  /* 0x0000001318137220 */ /* 0x000fe20000400000 */
[----:B------:R-:W-:Y:S01]  /*8770*/  F2FP.BF16.F32.PACK_AB R35, R11, R6 ;  /* 0x000000060b23723e */ /* 0x000fe200000010ff */
[----:B------:R-:W-:Y:S01]  /*8780*/  FFMA R12, R27, R2, R12 ;  /* 0x000000021b0c7223 */ /* 0x000fe2000000000c */
[----:B------:R-:W-:Y:S01]  /*8790*/  F2FP.BF16.F32.PACK_AB R8, R9, R8 ;  /* 0x000000080908723e */ /* 0x000fe200000010ff */
[C---:B------:R-:W-:Y:S01]  /*87a0*/  FFMA R13, R27.reuse, R0, R13 ;  /* 0x000000001b0d7223 */ /* 0x040fe2000000000d */
[C---:B------:R-:W-:Y:S01]  /*87b0*/  FFMA R14, R27.reuse, R3, R14 ;  /* 0x000000031b0e7223 */ /* 0x040fe2000000000e */
[----:B------:R1:W-:Y:S01]  /*87c0*/  STS.128 [R57+UR43+0x1300], R32 ;  /* 0x0013002039007988 */ /* 0x0003e20008000c2b */
[----:B------:R-:W-:Y:S01]  /*87d0*/  FFMA R19, R27, R4, R19 ;  /* 0x000000041b137223 */ /* 0x000fe20000000013 */
[----:B------:R-:W-:Y:S02]  /*87e0*/  F2FP.BF16.F32.PACK_AB R9, R15, R10 ;  /* 0x0000000a0f09723e */ /* 0x000fe400000010ff */
[----:B------:R-:W-:Y:S02]  /*87f0*/  F2FP.BF16.F32.PACK_AB R10, R13, R12 ;  /* 0x0000000c0d0a723e */ /* 0x000fe400000010ff */
[----:B------:R-:W-:Y:S02]  /*8800*/  F2FP.BF16.F32.PACK_AB R11, R19, R14 ;  /* 0x0000000e130b723e */ /* 0x000fe400000010ff */
[----:B------:R-:W-:Y:S02]  /*8810*/  MOV R2, UR46 ;  /* 0x0000002e00027c02 */ /* 0x000fe40008000f00 */
[----:B------:R-:W-:Y:S01]  /*8820*/  MOV R0, UR47 ;  /* 0x0000002f00007c02 */ /* 0x000fe20008000f00 */
[----:B------:R1:W-:Y:S01]  /*8830*/  STS.128 [R63+0x1300], R8 ;  /* 0x001300083f007388 */ /* 0x0003e20000000c00 */
[----:B------:R-:W-:Y:S02]  /*8840*/  @P6 LEA R2, R2, UR43, 0x3 ;  /* 0x0000002b02026c11 */ /* 0x000fe4000f8e18ff */
[----:B------:R-:W-:Y:S02]  /*8850*/  @P6 SHF.L.U32 R3, R60, 0x1f, RZ ;  /* 0x0000001f3c036819 */ /* 0x000fe400000006ff */
[----:B------:R-:W-:Y:S01]  /*8860*/  @P6 IADD3 R2, PT, PT, R2, 0x1c0, RZ ;  /* 0x000001c002026810 */ /* 0x000fe20007ffe0ff */
[----:B------:R-:W-:Y:S01]  /*8870*/  @!PT LDS RZ, [RZ] ;  /* 0x00000000fffff984 */ /* 0x000fe20000000800 */
[----:B------:R-:W-:Y:S01]  /*8880*/  @!PT LDS RZ, [RZ] ;  /* 0x00000000fffff984 */ /* 0x000fe20000000800 */
[----:B------:R-:W-:Y:S01]  /*8890*/  @!PT LDS RZ, [RZ] ;  /* 0x00000000fffff984 */ /* 0x000fe20000000800 */
[----:B------:R-:W-:Y:S01]  /*88a0*/  @!PT LDS RZ, [RZ] ;  /* 0x00000000fffff984 */ /* 0x000fe20000000800 */
[----:B------:R2:W-:Y:S06]  /*88b0*/  MEMBAR.ALL.CTA ;  /* 0x0000000000007992 */ /* 0x0005ec0000008000 */
[----:B--2---:R-:W2:Y:S01]  /*88c0*/  FENCE.VIEW.ASYNC.S ;  /* 0x00000000000073c6 */ /* 0x004ea20000000000 */
[----:B------:R-:W-:Y:S02]  /*88d0*/  @P6 PRMT R0, R0, 0x654, R2 ;  /* 0x0000065400006816 */ /* 0x000fe40000000002 */
[----:B------:R-:W-:Y:S01]  /*88e0*/  LEA R2, R26, UR43, 0x3 ;  /* 0x0000002b1a027c11 */ /* 0x000fe2000f8e18ff */
[----:B--2---:R-:W-:Y:S06]  /*88f0*/  BAR.SYNC.DEFER_BLOCKING 0x1, 0x80 ;  /* 0x0042000000007b1d */ /* 0x004fec0000010000 */
[----:B------:R-:W-:Y:S05]  /*8900*/  @P0 BRA `(.L_x_149) ;  /* 0x00000000003c0947 */ /* 0x000fea0003800000 */
[----:B------:R-:W2:Y:S01]  /*8910*/  LDCU.64 UR6, c[0x0][0x348] ;  /* 0x00006900ff0677ac */ /* 0x000ea20008000a00 */
[----:B------:R-:W-:Y:S02]  /*8920*/  UIADD3 UR13, UPT, UPT, UR49, 0x10, URZ ;  /* 0x00000010310d7890 */ /* 0x000fe4000fffe0ff */
[----:B------:R-:W-:Y:S01]  /*8930*/  UIADD3 UR12, UPT, UPT, UR43, 0x1300, URZ ;  /* 0x000013002b0c7890 */ /* 0x000fe2000fffe0ff */
[----:B------:R-:W-:Y:S01]  /*8940*/  UMOV UR14, UR50 ;  /* 0x00000032000e7c82 */ /* 0x000fe20008000000 */
[----:B------:R-:W-:Y:S01]  /*8950*/  UMOV UR15, UR36 ;  /* 0x00000024000f7c82 */ /* 0x000fe20008000000 */
[----:B------:R-:W-:Y:S02]  /*8960*/  UIADD3 UR9, UPT, UPT, UR49, 0x50, URZ ;  /* 0x0000005031097890 */ /* 0x000fe4000fffe0ff */
[----:B------:R-:W-:Y:S01]  /*8970*/  UIADD3 UR8, UPT, UPT, UR43, 0x1b00, URZ ;  /* 0x00001b002b087890 */ /* 0x000fe2000fffe0ff */
[----:B------:R-:W-:Y:S01]  /*8980*/  UMOV UR10, UR50 ;  /* 0x00000032000a7c82 */ /* 0x000fe20008000000 */
[----:B------:R-:W-:Y:S01]  /*8990*/  UMOV UR11, UR36 ;  /* 0x00000024000b7c82 */ /* 0x000fe20008000000 */
[----:B--2---:R-:W-:Y:S04]  /*89a0*/  UIADD3 UR4, UP0, UPT, UR6, 0x680, URZ ;  /* 0x0000068006047890 */ /* 0x004fe8000ff1e0ff */
[----:B------:R-:W-:Y:S09]  /*89b0*/  UIADD3.X UR5, UPT, UPT, URZ, UR7, URZ, UP0, !UPT ;  /* 0x00000007ff057290 */ /* 0x000ff200087fe4ff */
[----:B------:R2:W-:Y:S01]  /*89c0*/  UTMASTG.3D [UR12], [UR4] ;  /* 0x0000000c040073b5 */ /* 0x0005e20008010000 */
[----:B------:R2:W-:Y:S01]  /*89d0*/  UTMASTG.3D [UR8], [UR4] ;  /* 0x00000008040073b5 */ /* 0x0005e20008010000 */
[----:B------:R0:W-:Y:S01]  /*89e0*/  UTMACMDFLUSH ;  /* 0x00000000000079b7 */ /* 0x0001e20000000000 */
[----:B--2---:R-:W-:Y:S04]  /*89f0*/  DEPBAR.LE SB0, 0x1 ;  /* 0x000080400000791a */ /* 0x004fe80000000000 */
.L_x_149:
[----:B------:R-:W-:Y:S05]  /*8a00*/  BSYNC.RECONVERGENT B0 ;  /* 0x0000000000007941 */ /* 0x000fea0003800200 */
.L_x_148:
[----:B------:R-:W-:Y:S01]  /*8a10*/  BAR.SYNC.DEFER_BLOCKING 0x1, 0x80 ;  /* 0x0042000000007b1d */ /* 0x000fe20000010000 */
[----:B------:R-:W-:Y:S04]  /*8a20*/  UIADD3 UR4, UPT, UPT, UR46, 0x1, URZ ;  /* 0x000000012e047890 */ /* 0x000fe8000fffe0ff */
[----:B------:R-:W-:Y:S04]  /*8a30*/  UISETP.NE.AND UP0, UPT, UR4, 0x4, UPT ;  /* 0x000000040400788c */ /* 0x000fe8000bf05270 */
[----:B------:R-:W-:Y:S01]  /*8a40*/  USEL UR44, UR4, URZ, UP0 ;  /* 0x000000ff042c7287 */ /* 0x000fe20008000000 */
[----:B------:R2:W-:Y:S01]  /*8a50*/  @P6 SYNCS.ARRIVE.TRANS64.RED.A1T0 RZ, [R0+URZ], RZ ;  /* 0x000000ff00ff69a7 */ /* 0x0005e200081004ff */
[----:B------:R-:W-:Y:S01]  /*8a60*/  BSSY B1, `(.L_x_150) ;  /* 0x0000013000017945 */ /* 0x000fe20003800000 */
[----:B------:R-:W3:Y:S02]  /*8a70*/  @P6 SYNCS.PHASECHK.TRANS64.TRYWAIT P0, [R2+URZ+0x1a0], R3 ;  /* 0x0001a003020065a7 */ /* 0x000ee400080011ff */
[----:B---3--:R-:W-:Y:S01]  /*8a80*/  @P6 SEL R64, RZ, 0x1, !P0 ;  /* 0x00000001ff406807 */ /* 0x008fe20004000000 */
[----:B--2---:R-:W-:Y:S06]  /*8a90*/  @!P6 BRA `(.L_x_151) ;  /* 0x00000000003ce947 */ /* 0x004fec0003800000 */
[----:B------:R-:W-:Y:S01]  /*8aa0*/  ISETP.NE.AND P1, PT, R65, RZ, PT ;  /* 0x000000ff4100720c */ /* 0x000fe20003f25270 */
[----:B------:R-:W-:Y:S01]  /*8ab0*/  BSSY B0, `(.L_x_152) ;  /* 0x0000009000007945 */ /* 0x000fe20003800000 */
[----:B------:R-:W-:Y:S11]  /*8ac0*/  ISETP.NE.AND P0, PT, R64, RZ, PT ;  /* 0x000000ff4000720c */ /* 0x000ff60003f05270 */
[----:B------:R-:W-:Y:S05]  /*8ad0*/  @P1 IMAD R3, R26, 0x1000, R57 ;  /* 0x000010001a031824 */ /* 0x000fea00078e0239 */
[----:B------:R-:W-:Y:S05]  /*8ae0*/  @P1 IADD3 R0, PT, PT, R3, UR43, RZ ;  /* 0x0000002b03001c10 */ /* 0x000fea000fffe0ff */
[----:B------:R-:W-:Y:S01]  /*8af0*/  @P1 IMAD.IADD R0, R66, 0x1, R0 ;  /* 0x0000000142001824 */ /* 0x000fe200078e0200 */
[----:B------:R-:W-:Y:S06]  /*8b00*/  @P0 BRA `(.L_x_153) ;  /* 0x00000000000c0947 */ /* 0x000fec0003800000 */
[----:B------:R-:W-:Y:S04]  /*8b10*/  SHF.L.U32 R4, R60, 0x1f, RZ ;  /* 0x0000001f3c047819 */ /* 0x000fe800000006ff */
[----:B------:R-:W2:Y:S02]  /*8b20*/  SYNCS.PHASECHK.TRANS64.TRYWAIT P0, [R2+URZ+0x1a0], R4 ;  /* 0x0001a004020075a7 */ /* 0x000ea400080011ff */
[----:B--2---:R-:W-:Y:S05]  /*8b30*/  @!P0 BRA `(.L_x_154) ;  /* 0x0000002800148947 */ /* 0x004fea0003800000 */
.L_x_153:
[----:B------:R-:W-:Y:S05]  /*8b40*/  BSYNC B0 ;  /* 0x0000000000007941 */ /* 0x000fea0003800000 */
.L_x_152:
[----:B------:R-:W-:Y:S02]  /*8b50*/  ISETP.NE.AND P0, PT, R65, RZ, PT ;  /* 0x000000ff4100720c */ /* 0x000fe40003f05270 */
[----:B------:R-:W-:Y:S11]  /*8b60*/  IADD3 R26, PT, PT, R26, 0x1, RZ ;  /* 0x000000011a1a7810 */ /* 0x000ff60007ffe0ff */
[----:B------:R3:W4:Y:S04]  /*8b70*/  @P0 LDS.128 R28, [R3+UR43+0x300] ;  /* 0x0003002b031c0984 */ /* 0x0007280008000c00 */
[----:B------:R3:W1:Y:S02]  /*8b80*/  @P0 LDS.128 R36, [R0+0x300] ;  /* 0x0003000000240984 */ /* 0x0006640000000c00 */
.L_x_151:
[----:B------:R-:W-:Y:S05]  /*8b90*/  BSYNC B1 ;  /* 0x0000000000017941 */ /* 0x000fea0003800000 */
.L_x_150:
[----:B---3--:R-:W-:Y:S05]  /*8ba0*/  VIADD R0, R25, 0x20 ;  /* 0x0000002019007836 */ /* 0x008fea0000000000 */
[----:B------:R-:W-:Y:S04]  /*8bb0*/  SHF.R.U32.HI R0, RZ, 0x15, R0 ;  /* 0x00000015ff007819 */ /* 0x000fe80000011600 */
[----:B------:R-:W-:Y:S11]  /*8bc0*/  LOP3.LUT P0, RZ, R0, 0x3, R51, 0x48, !PT ;  /* 0x0000000300ff7812 */ /* 0x000ff60007804833 */
[----:B------:R-:W-:Y:S02]  /*8bd0*/  @!UPT UIADD3 URZ, UPT, UPT, URZ, URZ, URZ ;  /* 0x000000fffffff290 */ /* 0x000fe4000fffe0ff */
[----:B------:R-:W-:Y:S05]  /*8be0*/  @!P0 BRA `(.L_x_155) ;  /* 0x0000000000408947 */ /* 0x000fea0003800000 */
[----:B------:R-:W3:Y:S01]  /*8bf0*/  LDCU.64 UR8, c[0x4][0x70] ;  /* 0x01000e00ff0877ac */ /* 0x000ee20008000a00 */
[----:B------:R-:W-:Y:S01]  /*8c00*/  MOV R3, 0x0 ;  /* 0x0000000000037802 */ /* 0x000fe20000000f00 */
[----:B------:R-:W-:Y:S02]  /*8c10*/  HFMA2 R12, -RZ, RZ, 0, 5.9604644775390625e-08 ;  /* 0x00000001ff0c7431 */ /* 0x000fe400000001ff */
[----:B-1----:R-:W-:Y:S02]  /*8c20*/  IMAD.MOV.U32 R8, RZ, RZ, 0x192 ;  /* 0x00000192ff087424 */ /* 0x002fe400078e00ff */
[----:B------:R-:W-:Y:S01]  /*8c30*/  IMAD.MOV.U32 R13, RZ, RZ, RZ ;  /* 0x000000ffff0d7224 */ /* 0x000fe200078e00ff */
[----:B------:R-:W1:Y:S01]  /*8c40*/  LDCU.64 UR6, c[0x4][0x78] ;  /* 0x01000f00ff0677ac */ /* 0x000e620008000a00 */
[----:B--2---:R-:W2:Y:S01]  /*8c50*/  LDC.64 R2, c[0x4][R3] ;  /* 0x0100000003027b82 */ /* 0x004ea20000000a00 */
[----:B------:R-:W5:Y:S01]  /*8c60*/  LDCU.64 UR4, c[0x4][0x10] ;  /* 0x01000200ff0477ac */ /* 0x000f620008000a00 */
[----:B---3--:R-:W-:Y:S01]  /*8c70*/  MOV R5, UR9 ;  /* 0x0000000900057c02 */ /* 0x008fe20008000f00 */
[----:B------:R-:W-:Y:S01]  /*8c80*/  IMAD.U32 R4, RZ, RZ, UR8 ;  /* 0x00000008ff047e24 */ /* 0x000fe2000f8e00ff */
[----:B-1----:R-:W-:Y:S01]  /*8c90*/  MOV R7, UR7 ;  /* 0x0000000700077c02 */ /* 0x002fe20008000f00 */
[----:B------:R-:W-:Y:S01]  /*8ca0*/  IMAD.U32 R6, RZ, RZ, UR6 ;  /* 0x00000006ff067e24 */ /* 0x000fe2000f8e00ff */
[----:B-----5:R-:W-:Y:S01]  /*8cb0*/  MOV R11, UR5 ;  /* 0x00000005000b7c02 */ /* 0x020fe20008000f00 */
[----:B------:R-:W-:Y:S02]  /*8cc0*/  IMAD.U32 R10, RZ, RZ, UR4 ;  /* 0x00000004ff0a7e24 */ /* 0x000fe4000f8e00ff */
[----:B------:R-:W-:Y:S07]  /*8cd0*/  LEPC R20, `(.L_x_155) ;  /* 0x000000001014794e */ /* 0x000fee0000000000 */
[----:B--2-4-:R-:W-:Y:S05]  /*8ce0*/  CALL.ABS.NOINC R2 ;  /* 0x0000000002007343 */ /* 0x014fea0003c00000 */
.L_x_155:
[----:B----4-:R-:W-:Y:S01]  /*8cf0*/  SHF.L.U32 R3, R28, 0x10, RZ ;  /* 0x000000101c037819 */ /* 0x010fe200000006ff */
[----:B------:R-:W-:Y:S05]  /*8d00*/  WARPSYNC.ALL ;  /* 0x0000000000007948 */ /* 0x000fea0003800000 */
[----:B------:R-:W-:Y:S01]  /*8d10*/  R2UR UR4, R25 ;  /* 0x00000000190472ca */ /* 0x000fe200000e0000 */
[----:B------:R-:W-:Y:S01]  /*8d20*/  BSSY.RECONVERGENT B0, `(.L_x_156) ;  /* 0x000005b000007945 */ /* 0x000fe20003800200 */
[----:B------:R-:W-:Y:S02]  /*8d30*/  SHF.L.U32 R20, R30, 0x10, RZ ;  /* 0x000000101e147819 */ /* 0x000fe400000006ff */
[----:B------:R-:W-:Y:S02]  /*8d40*/  ISETP.NE.AND P6, PT, R62, RZ, PT ;  /* 0x000000ff3e00720c */ /* 0x000fe40003fc5270 */
[----:B------:R-:W-:Y:S07]  /*8d50*/  ISETP.NE.AND P0, PT, R61, RZ, PT ;  /* 0x000000ff3d00720c */ /* 0x000fee0003f05270 */
[----:B-12---:R-:W1:Y:S02]  /*8d60*/  LDTM.x16 R4, tmem[UR4+0x20] ;  /* 0x00002004000479ee */ /* 0x006e640008240000 */
        /* <DEDUP_REMOVED lines=59> */
[----:B------:R-:W-:Y:S02]  /*9120*/  LEA R3, R26, UR43, 0x3 ;  /* 0x0000002b1a037c11 */ /* 0x000fe4000f8e18ff */
        /* <DEDUP_REMOVED lines=8> */
[----:B------:R-:W-:Y:S01]  /*91b0*/  @P6 SHF.L.U32 R2, R60, 0x1f, RZ ;  /* 0x0000001f3c026819 */ /* 0x000fe200000006ff */
        /* <DEDUP_REMOVED lines=17> */
.L_x_157:
[----:B------:R-:W-:Y:S05]  /*92d0*/  BSYNC.RECONVERGENT B0 ;  /* 0x0000000000007941 */ /* 0x000fea0003800200 */
.L_x_156:
        /* <DEDUP_REMOVED lines=19> */
.L_x_161:
[----:B------:R-:W-:Y:S05]  /*9410*/  BSYNC B0 ;  /* 0x0000000000007941 */ /* 0x000fea0003800000 */
.L_x_160:
[----:B------:R-:W-:Y:S11]  /*9420*/  ISETP.NE.AND P0, PT, R65, RZ, PT ;  /* 0x000000ff4100720c */ /* 0x000ff60003f05270 */
[----:B------:R-:W-:Y:S02]  /*9430*/  @!UPT UIADD3 URZ, UPT, UPT, URZ, URZ, URZ ;  /* 0x000000fffffff290 */ /* 0x000fe4000fffe0ff */
[----:B------:R3:W4:Y:S04]  /*9440*/  @P0 LDS.128 R28, [R26+UR43+0x300] ;  /* 0x0003002b1a1c0984 */ /* 0x0007280008000c00 */
[----:B------:R3:W1:Y:S02]  /*9450*/  @P0 LDS.128 R36, [R66+0x300] ;  /* 0x0003000042240984 */ /* 0x0006640000000c00 */
.L_x_159:
[----:B------:R-:W-:Y:S05]  /*9460*/  BSYNC B1 ;  /* 0x0000000000017941 */ /* 0x000fea0003800000 */
.L_x_158:
[----:B--2---:R-:W-:Y:S05]  /*9470*/  VIADD R0, R25, 0x30 ;  /* 0x0000003019007836 */ /* 0x004fea0000000000 */
[----:B------:R-:W-:Y:S04]  /*9480*/  SHF.R.U32.HI R0, RZ, 0x15, R0 ;  /* 0x00000015ff007819 */ /* 0x000fe80000011600 */
[----:B------:R-:W-:Y:S11]  /*9490*/  LOP3.LUT P0, RZ, R0, 0x3, R51, 0x48, !PT ;  /* 0x0000000300ff7812 */ /* 0x000ff60007804833 */
[----:B------:R-:W-:Y:S02]  /*94a0*/  @!UPT UIADD3 URZ, UPT, UPT, URZ, URZ, URZ ;  /* 0x000000fffffff290 */ /* 0x000fe4000fffe0ff */
[----:B------:R-:W-:Y:S05]  /*94b0*/  @!P0 BRA `(.L_x_163) ;  /* 0x0000000000408947 */ /* 0x000fea0003800000 */
[----:B------:R-:W2:Y:S01]  /*94c0*/  LDCU.64 UR8, c[0x4][0x70] ;  /* 0x01000e00ff0877ac */ /* 0x000ea20008000a00 */
[----:B------:R-:W-:Y:S01]  /*94d0*/  MOV R3, 0x0 ;  /* 0x0000000000037802 */ /* 0x000fe20000000f00 */
        /* <DEDUP_REMOVED lines=14> */
.L_x_163:
[----:B------:R-:W-:Y:S01]  /*95c0*/  ISETP.NE.AND P0, PT, R61, RZ, PT ;  /* 0x000000ff3d00720c */ /* 0x000fe20003f05270 */
[----:B------:R-:W-:Y:S05]  /*95d0*/  WARPSYNC.ALL ;  /* 0x0000000000007948 */ /* 0x000fea0003800000 */
[----:B------:R-:W-:Y:S01]  /*95e0*/  R2UR UR4, R25 ;  /* 0x00000000190472ca */ /* 0x000fe200000e0000 */
[----:B------:R-:W-:Y:S01]  /*95f0*/  BSSY.RECONVERGENT B0, `(.L_x_164) ;  /* 0x0000057000007945 */ /* 0x000fe20003800200 */
[C---:B----4-:R-:W-:Y:S02]  /*9600*/  SHF.L.U32 R20, R28.reuse, 0x10, RZ ;  /* 0x000000101c147819 */ /* 0x050fe400000006ff */
[----:B------:R-:W-:Y:S02]  /*9610*/  LOP3.LUT R21, R28, 0xffff0000, RZ, 0xc0, !PT ;  /* 0xffff00001c157812 */ /* 0x000fe400078ec0ff */
[C---:B------:R-:W-:Y:S02]  /*9620*/  SHF.L.U32 R25, R29.reuse, 0x10, RZ ;  /* 0x000000101d197819 */ /* 0x040fe400000006ff */
[----:B---3--:R-:W-:Y:S02]  /*9630*/  LOP3.LUT R26, R29, 0xffff0000, RZ, 0xc0, !PT ;  /* 0xffff00001d1a7812 */ /* 0x008fe400078ec0ff */
[C---:B------:R-:W-:Y:S02]  /*9640*/  SHF.L.U32 R28, R30.reuse, 0x10, RZ ;  /* 0x000000101e1c7819 */ /* 0x040fe400000006ff */
[----:B------:R-:W-:Y:S01]  /*9650*/  LOP3.LUT R29, R30, 0xffff0000, RZ, 0xc0, !PT ;  /* 0xffff00001e1d7812 */ /* 0x000fe200078ec0ff */
[----:B-1----:R-:W1:Y:S01]  /*9660*/  LDTM.x16 R4, tmem[UR4+0x30] ;  /* 0x00003004000479ee */ /* 0x002e620008240000 */
[C---:B------:R-:W-:Y:S01]  /*9670*/  SHF.L.U32 R30, R31.reuse, 0x10, RZ ;  /* 0x000000101f1e7819 */ /* 0x040fe200000006ff */
[----:B------:R-:W-:Y:S01]  /*9680*/  NOP ;  /* 0x0000000000007918 */ /* 0x000fe20000000000 */
[----:B------:R-:W-:Y:S02]  /*9690*/  LOP3.LUT R31, R31, 0xffff0000, RZ, 0xc0, !PT ;  /* 0xffff00001f1f7812 */ /* 0x000fe400078ec0ff */
[C---:B------:R-:W-:Y:S02]  /*96a0*/  SHF.L.U32 R32, R36.reuse, 0x10, RZ ;  /* 0x0000001024207819 */ /* 0x040fe400000006ff */
[----:B------:R-:W-:Y:S02]  /*96b0*/  LOP3.LUT R33, R36, 0xffff0000, RZ, 0xc0, !PT ;  /* 0xffff000024217812 */ /* 0x000fe400078ec0ff */
[----:B------:R-:W-:Y:S02]  /*96c0*/  IADD3 R54, PT, PT, R54, 0x230, RZ ;  /* 0x0000023036367810 */ /* 0x000fe40007ffe0ff */
[C---:B------:R-:W-:Y:S02]  /*96d0*/  SHF.L.U32 R34, R37.reuse, 0x10, RZ ;  /* 0x0000001025227819 */ /* 0x040fe400000006ff */
[----:B------:R-:W-:Y:S02]  /*96e0*/  LOP3.LUT R54, R54, 0xfefffff8, RZ, 0xc0, !PT ;  /* 0xfefffff836367812 */ /* 0x000fe400078ec0ff */
[----:B------:R-:W-:Y:S02]  /*96f0*/  LOP3.LUT R35, R37, 0xffff0000, RZ, 0xc0, !PT ;  /* 0xffff000025237812 */ /* 0x000fe400078ec0ff */
[----:B-1----:R1:W-:Y:S01]  /*9700*/  SYNCS.ARRIVE.TRANS64.RED.A1T0 RZ, [R54+URZ], RZ ;  /* 0x000000ff36ff79a7 */ /* 0x0023e200081004ff */
[C---:B------:R-:W-:Y:S02]  /*9710*/  SHF.L.U32 R36, R38.reuse, 0x10, RZ ;  /* 0x0000001026247819 */ /* 0x040fe400000006ff */
[----:B------:R-:W-:Y:S02]  /*9720*/  LOP3.LUT R37, R38, 0xffff0000, RZ, 0xc0, !PT ;  /* 0xffff000026257812 */ /* 0x000fe400078ec0ff */
[----:B------:R-:W-:Y:S01]  /*9730*/  SHF.L.U32 R38, R39, 0x10, RZ ;  /* 0x0000001027267819 */ /* 0x000fe200000006ff */
[C---:B------:R-:W-:Y:S01]  /*9740*/  FMUL R4, R24.reuse, R4 ;  /* 0x0000000418047220 */ /* 0x040fe20000400000 */
[C---:B------:R-:W-:Y:S01]  /*9750*/  FMUL R5, R24.reuse, R5 ;  /* 0x0000000518057220 */ /* 0x040fe20000400000 */
[C---:B------:R-:W-:Y:S01]  /*9760*/  FMUL R6, R24.reuse, R6 ;  /* 0x0000000618067220 */ /* 0x040fe20000400000 */
[C---:B------:R-:W-:Y:S01]  /*9770*/  FMUL R7, R24.reuse, R7 ;  /* 0x0000000718077220 */ /* 0x040fe20000400000 */
[C---:B------:R-:W-:Y:S01]  /*9780*/  FFMA R4, R27.reuse, R20, R4 ;  /* 0x000000141b047223 */ /* 0x040fe20000000004 */
        /* <DEDUP_REMOVED lines=15> */
[C---:B------:R-:W-:Y:S01]  /*9880*/  FMUL R12, R24.reuse, R16 ;  /* 0x00000010180c7220 */ /* 0x040fe20000400000 */
[C---:B------:R-:W-:Y:S01]  /*9890*/  FFMA R0, R27.reuse, R32, R0 ;  /* 0x000000201b007223 */ /* 0x040fe20000000000 */
[C---:B------:R-:W-:Y:S01]  /*98a0*/  FMUL R13, R24.reuse, R17 ;  /* 0x00000011180d7220 */ /* 0x040fe20000400000 */
[----:B------:R-:W-:Y:S01]  /*98b0*/  FFMA R2, R27, R33, R2 ;  /* 0x000000211b027223 */ /* 0x000fe20000000002 */
[----:B------:R-:W-:Y:S01]  /*98c0*/  F2FP.BF16.F32.PACK_AB R4, R5, R4 ;  /* 0x000000040504723e */ /* 0x000fe200000010ff */
[C---:B------:R-:W-:Y:S01]  /*98d0*/  FMUL R14, R24.reuse, R18 ;  /* 0x00000012180e7220 */ /* 0x040fe20000400000 */
[----:B------:R-:W-:Y:S01]  /*98e0*/  FFMA R3, R27, R34, R3 ;  /* 0x000000221b037223 */ /* 0x000fe20000000003 */
[----:B------:R-:W-:Y:S01]  /*98f0*/  LOP3.LUT R39, R39, 0xffff0000, RZ, 0xc0, !PT ;  /* 0xffff000027277812 */ /* 0x000fe200078ec0ff */
[----:B------:R-:W-:Y:S01]  /*9900*/  FFMA R15, R27, R35, R15 ;  /* 0x000000231b0f7223 */ /* 0x000fe2000000000f */
[----:B------:R-:W-:Y:S01]  /*9910*/  F2FP.BF16.F32.PACK_AB R5, R7, R6 ;  /* 0x000000060705723e */ /* 0x000fe200000010ff */
[----:B------:R-:W-:Y:S01]  /*9920*/  FMUL R19, R24, R19 ;  /* 0x0000001318137220 */ /* 0x000fe20000400000 */
[----:B------:R-:W-:Y:S01]  /*9930*/  F2FP.BF16.F32.PACK_AB R6, R9, R8 ;  /* 0x000000080906723e */ /* 0x000fe200000010ff */
        /* <DEDUP_REMOVED lines=34> */
.L_x_165:
[----:B------:R-:W-:Y:S05]  /*9b60*/  BSYNC.RECONVERGENT B0 ;  /* 0x0000000000007941 */ /* 0x000fea0003800200 */
.L_x_164:
[----:B------:R-:W-:Y:S01]  /*9b70*/  BAR.SYNC.DEFER_BLOCKING 0x1, 0x80 ;  /* 0x0042000000007b1d */ /* 0x000fe20000010000 */
[----:B------:R-:W-:Y:S01]  /*9b80*/  UISETP.NE.AND UP0, UPT, UR52, -0x4, UPT ;  /* 0xfffffffc3400788c */ /* 0x000fe2000bf05270 */
[----:B------:R-:W-:Y:S08]  /*9b90*/  IADD3 R22, PT, PT, R22, 0x1, RZ ;  /* 0x0000000116167810 */ /* 0x000ff00007ffe0ff */
[----:B------:R-:W-:Y:S05]  /*9ba0*/  BRA.U !UP0, `(.L_x_166) ;  /* 0x0000000108287547 */ /* 0x000fea000b800000 */
[----:B------:R-:W-:Y:S01]  /*9bb0*/  ISETP.NE.AND P0, PT, R62, RZ, PT ;  /* 0x000000ff3e00720c */ /* 0x000fe20003f05270 */
[----:B------:R-:W-:Y:S01]  /*9bc0*/  IMAD.U32 R2, RZ, RZ, UR46 ;  /* 0x0000002eff027e24 */ /* 0x000fe2000f8e00ff */
[----:B------:R-:W-:Y:S01]  /*9bd0*/  UIADD3 UR4, UPT, UPT, UR46, 0x1, URZ ;  /* 0x000000012e047890 */ /* 0x000fe2000fffe0ff */
[----:B------:R-:W-:Y:S03]  /*9be0*/  IMAD.U32 R0, RZ, RZ, UR47 ;  /* 0x0000002fff007e24 */ /* 0x000fe6000f8e00ff */
[----:B------:R-:W-:Y:S04]  /*9bf0*/  UISETP.NE.AND UP0, UPT, UR4, 0x4, UPT ;  /* 0x000000040400788c */ /* 0x000fe8000bf05270 */
[----:B------:R-:W-:Y:S03]  /*9c00*/  USEL UR46, UR4, URZ, UP0 ;  /* 0x000000ff042e7287 */ /* 0x000fe60008000000 */
[----:B------:R-:W-:Y:S05]  /*9c10*/  @P0 LEA R2, R2, UR43, 0x3 ;  /* 0x0000002b02020c11 */ /* 0x000fea000f8e18ff */
[----:B------:R-:W-:Y:S05]  /*9c20*/  @P0 VIADD R2, R2, 0x1c0 ;  /* 0x000001c002020836 */ /* 0x000fea0000000000 */
[----:B------:R-:W-:Y:S04]  /*9c30*/  @P0 PRMT R0, R0, 0x654, R2 ;  /* 0x0000065400000816 */ /* 0x000fe80000000002 */
[----:B------:R2:W-:Y:S03]  /*9c40*/  @P0 SYNCS.ARRIVE.TRANS64.RED.A1T0 RZ, [R0+URZ], RZ ;  /* 0x000000ff00ff09a7 */ /* 0x0005e600081004ff */
.L_x_166:
[----:B------:R-:W-:Y:S01]  /*9c50*/  R2UR UR4, R52 ;  /* 0x00000000340472ca */ /* 0x000fe200000e0000 */
[----:B------:R-:W-:Y:S01]  /*9c60*/  UISETP.NE.AND UP0, UPT, UR62, URZ, UPT ;  /* 0x000000ff3e00728c */ /* 0x000fe2000bf05270 */
[----:B------:R-:W-:Y:S01]  /*9c70*/  ISETP.NE.AND P0, PT, R56, 0x2, PT ;  /* 0x000000023800780c */ /* 0x000fe20003f05270 */
[----:B------:R-:W-:Y:S01]  /*9c80*/  UIADD3 UR20, UPT, UPT, UR38, UR63, URZ ;  /* 0x0000003f26147290 */ /* 0x000fe2000fffe0ff */
[----:B------:R-:W-:Y:S01]  /*9c90*/  ISETP.NE.AND P1, PT, R22, 0x4, PT ;  /* 0x000000041600780c */ /* 0x000fe20003f25270 */
[----:B------:R-:W-:Y:S01]  /*9ca0*/  UIADD3 UR52, UPT, UPT, UR52, 0x4, URZ ;  /* 0x0000000434347890 */ /* 0x000fe2000fffe0ff */
[----:B------:R-:W-:Y:S01]  /*9cb0*/  SEL R2, RZ, 0x1, P0 ;  /* 0x00000001ff027807 */ /* 0x000fe20000000000 */
[----:B------:R-:W-:Y:S01]  /*9cc0*/  UMOV UR36, UR61 ;  /* 0x0000003d00247c82 */ /* 0x000fe20008000000 */
[----:B--2---:R-:W-:Y:S02]  /*9cd0*/  SEL R0, RZ, 0x1, P1 ;  /* 0x00000001ff007807 */ /* 0x004fe40000800000 */
[----:B------:R-:W-:Y:S02]  /*9ce0*/  LOP3.LUT R58, R58, R2, RZ, 0x3c, !PT ;  /* 0x000000023a3a7212 */ /* 0x000fe400078e3cff */
[----:B------:R-:W-:Y:S01]  /*9cf0*/  LOP3.LUT R59, R59, R0, RZ, 0x3c, !PT ;  /* 0x000000003b3b7212 */ /* 0x000fe200078e3cff */
[----:B------:R-:W-:Y:S01]  /*9d00*/  UIADD3 UR28, UPT, UPT, UR37, UR4, URZ ;  /* 0x00000004251c7290 */ /* 0x000fe2000fffe0ff */
[----:B------:R-:W-:Y:S02]  /*9d10*/  SEL R56, R56, RZ, P0 ;  /* 0x000000ff38387207 */ /* 0x000fe40000000000 */
[----:B------:R-:W-:Y:S01]  /*9d20*/  SEL R22, R22, RZ, P1 ;  /* 0x000000ff16167207 */ /* 0x000fe20000800000 */
[----:B------:R-:W-:Y:S08]  /*9d30*/  BRA.U UP0, `(.L_x_167) ;  /* 0xffffffcd00787547 */ /* 0x000ff0000b83ffff */
[----:B------:R-:W2:Y:S01]  /*9d40*/  LDCU.64 UR4, c[0x0][0x888] ;  /* 0x00011100ff0477ac */ /* 0x000ea20008000a00 */
[----:B------:R-:W3:Y:S01]  /*9d50*/  LDCU.64 UR6, c[0x0][0x890] ;  /* 0x00011200ff0677ac */ /* 0x000ee20008000a00 */
[----:B--2---:R-:W-:Y:S02]  /*9d60*/  ISETP.NE.U32.AND P2, PT, RZ, UR4, PT ;  /* 0x00000004ff007c0c */ /* 0x004fe4000bf45070 */
[----:B---3--:R-:W-:Y:S02]  /*9d70*/  ISETP.NE.U32.AND P1, PT, RZ, UR6, PT ;  /* 0x00000006ff007c0c */ /* 0x008fe4000bf25070 */
[----:B------:R-:W-:Y:S02]  /*9d80*/  ISETP.NE.AND.EX P2, PT, RZ, UR5, PT, P2 ;  /* 0x00000005ff007c0c */ /* 0x000fe4000bf45320 */
[----:B------:R-:W-:-:S13]  /*9d90*/  ISETP.NE.AND.EX P0, PT, RZ, UR7, PT, P1 ;  /* 0x00000007ff007c0c */ /* 0x000fda000bf05310 */
[----:B------:R-:W-:Y:S05]  /*9da0*/  @P2 BRA P0, `(.L_x_168) ;  /* 0x00000000003c2947 */ /* 0x000fea0000000000 */
[----:B------:R-:W-:-:S13]  /*9db0*/  ISETP.NE.AND.EX P1, PT, RZ, UR7, PT, P1 ;  /* 0x00000007ff007c0c */ /* 0x000fda000bf25310 */
[----:B------:R-:W-:Y:S05]  /*9dc0*/  @P1 BRA `(.L_x_169) ;  /* 0x00000000000c1947 */ /* 0x000fea0003800000 */
[----:B------:R-:W-:-:S13]  /*9dd0*/  FSETP.NEU.AND P0, PT, R27, RZ, PT ;  /* 0x000000ff1b00720b */ /* 0x000fda0003f0d000 */
[----:B------:R-:W-:Y:S05]  /*9de0*/  @!P0 EXIT ;  /* 0x000000000000894d */ /* 0x000fea0003800000 */
[----:B------:R-:W-:Y:S05]  /*9df0*/  BRA `(.L_x_168) ;  /* 0x0000000000287947 */ /* 0x000fea0003800000 */
.L_x_169:
[----:B------:R-:W-:Y:S01]  /*9e00*/  ISETP.NE.AND P0, PT, R55, RZ, PT ;  /* 0x000000ff3700720c */ /* 0x000fe20003f05270 */
[----:B------:R-:W-:-:S12]  /*9e10*/  BSSY.RECONVERGENT B0, `(.L_x_168) ;  /* 0x0000008000007945 */ /* 0x000fd80003800200 */
[----:B------:R-:W-:Y:S05]  /*9e20*/  @P0 BRA `(.L_x_170) ;  /* 0x0000000000100947 */ /* 0x000fea0003800000 */
[----:B------:R-:W-:-:S04]  /*9e30*/  ISETP.NE.U32.AND P0, PT, RZ, UR4, PT ;  /* 0x00000004ff007c0c */ /* 0x000fc8000bf05070 */
[----:B------:R-:W-:-:S13]  /*9e40*/  ISETP.NE.AND.EX P0, PT, RZ, UR5, PT, P0 ;  /* 0x00000005ff007c0c */ /* 0x000fda000bf05300 */
[----:B------:R-:W-:Y:S05]  /*9e50*/  @!P0 EXIT ;  /* 0x000000000000894d */ /* 0x000fea0003800000 */
[----:B------:R-:W-:Y:S05]  /*9e60*/  BRA `(.L_x_171) ;  /* 0x0000000000087947 */ /* 0x000fea0003800000 */
.L_x_170:
[----:B------:R-:W-:-:S13]  /*9e70*/  FSETP.NEU.AND P0, PT, R27, RZ, PT ;  /* 0x000000ff1b00720b */ /* 0x000fda0003f0d000 */
[----:B------:R-:W-:Y:S05]  /*9e80*/  @!P0 EXIT ;  /* 0x000000000000894d */ /* 0x000fea0003800000 */
.L_x_171:
[----:B------:R-:W-:Y:S05]  /*9e90*/  BSYNC.RECONVERGENT B0 ;  /* 0x0000000000007941 */ /* 0x000fea0003800200 */
.L_x_168:
[----:B------:R-:W-:Y:S01]  /*9ea0*/  ULEA UR6, UR46, UR43, 0x3 ;  /* 0x0000002b2e067291 */ /* 0x000fe2000f8e18ff */
[----:B------:R-:W-:-:S04]  /*9eb0*/  DEPBAR.LE SB0, 0x0 ;  /* 0x000080000000791a */ /* 0x000fc80000000000 */
[----:B------:R-:W-:-:S04]  /*9ec0*/  UIADD3 UR6, UPT, UPT, UR6, 0x1c0, URZ ;  /* 0x000001c006067890 */ /* 0x000fc8000fffe0ff */
[----:B------:R-:W-:-:S09]  /*9ed0*/  UPRMT UR6, UR47, 0x654, UR6 ;  /* 0x000006542f067896 */ /* 0x000fd20008000006 */
[----:B------:R-:W-:Y:S01]  /*9ee0*/  SYNCS.ARRIVE.TRANS64.RED.A1T0 RZ, [UR6], RZ ;  /* 0x000000ffffff79a7 */ /* 0x000fe20008100406 */
[----:B------:R-:W-:Y:S05]  /*9ef0*/  EXIT ;  /* 0x000000000000794d */ /* 0x000fea0003800000 */
.L_x_25:
[----:B--2---:R2:W3:Y:S02]  /*9f00*/  SYNCS.PHASECHK.TRANS64.TRYWAIT P0, [R0+URZ+0x260], R2 ;  /* 0x00026002000075a7 */ /* 0x0044e400080011ff */
[----:B---3--:R-:W-:Y:S05]  /*9f10*/  @!P0 NANOSLEEP.SYNCS 0x989680 ;  /* 0x009896800000895d */ /* 0x008fea0003900000 */
[----:B------:R-:W3:Y:S02]  /*9f20*/  @!P0 SYNCS.PHASECHK.TRANS64 P0, [R0+URZ+0x260], R2 ;  /* 0x00026002000085a7 */ /* 0x000ee400080010ff */
[----:B---3--:R-:W-:Y:S05]  /*9f30*/  @!P0 BRA `(.L_x_25) ;  /* 0xfffffffc00f08947 */ /* 0x008fea000383ffff */
[----:B------:R-:W-:Y:S05]  /*9f40*/  BRA `(.L_x_172) ;  /* 0xffffff80001c7947 */ /* 0x000fea000383ffff */
.L_x_28:
[----:B-1----:R-:W-:-:S07]  /*9f50*/  MOV R0, UR33 ;  /* 0x0000002100007c02 */ /* 0x002fce0008000f00 */
.L_x_173:
[----:B-1----:R1:W2:Y:S02]  /*9f60*/  SYNCS.PHASECHK.TRANS64.TRYWAIT P0, [R0+URZ+0xd0], R3 ;  /* 0x0000d003000075a7 */ /* 0x0022a400080011ff */
[----:B--2---:R-:W-:Y:S05]  /*9f70*/  @!P0 NANOSLEEP.SYNCS 0x989680 ;  /* 0x009896800000895d */ /* 0x004fea0003900000 */
[----:B------:R-:W2:Y:S02]  /*9f80*/  @!P0 SYNCS.PHASECHK.TRANS64 P0, [R0+URZ+0xd0], R3 ;  /* 0x0000d003000085a7 */ /* 0x000ea400080010ff */
[----:B--2---:R-:W-:Y:S05]  /*9f90*/  @!P0 BRA `(.L_x_173) ;  /* 0xfffffffc00f08947 */ /* 0x004fea000383ffff */
[----:B------:R-:W-:Y:S05]  /*9fa0*/  BRA `(.L_x_27) ;  /* 0xffffff8000747947 */ /* 0x000fea000383ffff */
.L_x_35:
[----:B-1----:R-:W-:-:S07]  /*9fb0*/  MOV R0, UR17 ;  /* 0x0000001100007c02 */ /* 0x002fce0008000f00 */
.L_x_174:
[----:B-1----:R1:W2:Y:S02]  /*9fc0*/  SYNCS.PHASECHK.TRANS64.TRYWAIT P0, [R0+URZ+0xd0], R3 ;  /* 0x0000d003000075a7 */ /* 0x0022a400080011ff */
[----:B--2---:R-:W-:Y:S05]  /*9fd0*/  @!P0 NANOSLEEP.SYNCS 0x989680 ;  /* 0x009896800000895d */ /* 0x004fea0003900000 */
[----:B------:R-:W2:Y:S02]  /*9fe0*/  @!P0 SYNCS.PHASECHK.TRANS64 P0, [R0+URZ+0xd0], R3 ;  /* 0x0000d003000085a7 */ /* 0x000ea400080010ff */
[----:B--2---:R-:W-:Y:S05]  /*9ff0*/  @!P0 BRA `(.L_x_174) ;  /* 0xfffffffc00f08947 */ /* 0x004fea000383ffff */
[----:B------:R-:W-:Y:S05]  /*a000*/  BRA `(.L_x_34) ;  /* 0xffffff8400447947 */ /* 0x000fea000383ffff */
.L_x_40:
[----:B-1----:R1:W2:Y:S02]  /*a010*/  SYNCS.PHASECHK.TRANS64.TRYWAIT P0, [R3+URZ+0x1f0], R0 ;  /* 0x0001f000030075a7 */ /* 0x0022a400080011ff */
[----:B--2---:R-:W-:Y:S05]  /*a020*/  @!P0 NANOSLEEP.SYNCS 0x989680 ;  /* 0x009896800000895d */ /* 0x004fea0003900000 */
[----:B------:R-:W2:Y:S02]  /*a030*/  @!P0 SYNCS.PHASECHK.TRANS64 P0, [R3+URZ+0x1f0], R0 ;  /* 0x0001f000030085a7 */ /* 0x000ea400080010ff */
[----:B--2---:R-:W-:Y:S05]  /*a040*/  @!P0 BRA `(.L_x_40) ;  /* 0xfffffffc00f08947 */ /* 0x004fea000383ffff */
[----:B------:R-:W-:Y:S05]  /*a050*/  BRA `(.L_x_175) ;  /* 0xffffff8400fc7947 */ /* 0x000fea000383ffff */
.L_x_44:
[----:B------:R-:W-:-:S07]  /*a060*/  MOV R0, UR4 ;  /* 0x0000000400007c02 */ /* 0x000fce0008000f00 */
.L_x_176:
[----:B-1----:R1:W2:Y:S02]  /*a070*/  SYNCS.PHASECHK.TRANS64.TRYWAIT P0, [R0+URZ], R2 ;  /* 0x00000002000075a7 */ /* 0x0022a400080011ff */
[----:B--2---:R-:W-:Y:S05]  /*a080*/  @!P0 NANOSLEEP.SYNCS 0x989680 ;  /* 0x009896800000895d */ /* 0x004fea0003900000 */
[----:B------:R-:W2:Y:S02]  /*a090*/  @!P0 SYNCS.PHASECHK.TRANS64 P0, [R0+URZ], R2 ;  /* 0x00000002000085a7 */ /* 0x000ea400080010ff */
[----:B--2---:R-:W-:Y:S05]  /*a0a0*/  @!P0 BRA `(.L_x_176) ;  /* 0xfffffffc00f08947 */ /* 0x004fea000383ffff */
[----:B------:R-:W-:Y:S05]  /*a0b0*/  BRA `(.L_x_177) ;  /* 0xffffff8c00a47947 */ /* 0x000fea000383ffff */
.L_x_45:
[----:B------:R-:W-:-:S07]  /*a0c0*/  MOV R0, UR5 ;  /* 0x0000000500007c02 */ /* 0x000fce0008000f00 */
.L_x_178:
[----:B-1----:R1:W2:Y:S02]  /*a0d0*/  SYNCS.PHASECHK.TRANS64.TRYWAIT P0, [R0+URZ], R3 ;  /* 0x00000003000075a7 */ /* 0x0022a400080011ff */
[----:B--2---:R-:W-:Y:S05]  /*a0e0*/  @!P0 NANOSLEEP.SYNCS 0x989680 ;  /* 0x009896800000895d */ /* 0x004fea0003900000 */
[----:B------:R-:W2:Y:S02]  /*a0f0*/  @!P0 SYNCS.PHASECHK.TRANS64 P0, [R0+URZ], R3 ;  /* 0x00000003000085a7 */ /* 0x000ea400080010ff */
[----:B--2---:R-:W-:Y:S05]  /*a100*/  @!P0 BRA `(.L_x_178) ;  /* 0xfffffffc00f08947 */ /* 0x004fea000383ffff */
[----:B------:R-:W-:Y:S05]  /*a110*/  BRA `(.L_x_179) ;  /* 0xffffff8c00b07947 */ /* 0x000fea000383ffff */
.L_x_46:
[----:B------:R-:W-:-:S07]  /*a120*/  MOV R0, UR5 ;  /* 0x0000000500007c02 */ /* 0x000fce0008000f00 */
.L_x_180:
[----:B-1----:R1:W2:Y:S02]  /*a130*/  SYNCS.PHASECHK.TRANS64.TRYWAIT P0, [R0+URZ], R3 ;  /* 0x00000003000075a7 */ /* 0x0022a400080011ff */
[----:B--2---:R-:W-:Y:S05]  /*a140*/  @!P0 NANOSLEEP.SYNCS 0x989680 ;  /* 0x009896800000895d */ /* 0x004fea0003900000 */
[----:B------:R-:W2:Y:S02]  /*a150*/  @!P0 SYNCS.PHASECHK.TRANS64 P0, [R0+URZ], R3 ;  /* 0x00000003000085a7 */ /* 0x000ea400080010ff */
[----:B--2---:R-:W-:Y:S05]  /*a160*/  @!P0 BRA `(.L_x_180) ;  /* 0xfffffffc00f08947 */ /* 0x004fea000383ffff */
[----:B------:R-:W-:Y:S05]  /*a170*/  BRA `(.L_x_181) ;  /* 0xffffff8c00bc7947 */ /* 0x000fea000383ffff */
.L_x_47:
[----:B------:R-:W-:-:S07]  /*a180*/  MOV R0, UR5 ;  /* 0x0000000500007c02 */ /* 0x000fce0008000f00 */
.L_x_182:
[----:B-1----:R1:W2:Y:S02]  /*a190*/  SYNCS.PHASECHK.TRANS64.TRYWAIT P0, [R0+URZ], R3 ;  /* 0x00000003000075a7 */ /* 0x0022a400080011ff */
[----:B--2---:R-:W-:Y:S05]  /*a1a0*/  @!P0 NANOSLEEP.SYNCS 0x989680 ;  /* 0x009896800000895d */ /* 0x004fea0003900000 */
[----:B------:R-:W2:Y:S02]  /*a1b0*/  @!P0 SYNCS.PHASECHK.TRANS64 P0, [R0+URZ], R3 ;  /* 0x00000003000085a7 */ /* 0x000ea400080010ff */
[----:B--2---:R-:W-:Y:S05]  /*a1c0*/  @!P0 BRA `(.L_x_182) ;  /* 0xfffffffc00f08947 */ /* 0x004fea000383ffff */
[----:B------:R-:W-:Y:S05]  /*a1d0*/  BRA `(.L_x_183) ;  /* 0xffffff8c00c87947 */ /* 0x000fea000383ffff */
.L_x_48:
[----:B------:R-:W-:-:S07]  /*a1e0*/  MOV R0, UR5 ;  /* 0x0000000500007c02 */ /* 0x000fce0008000f00 */
.L_x_184:
[----:B-1----:R1:W2:Y:S02]  /*a1f0*/  SYNCS.PHASECHK.TRANS64.TRYWAIT P0, [R0+URZ], R3 ;  /* 0x00000003000075a7 */ /* 0x0022a400080011ff */
[----:B--2---:R-:W-:Y:S05]  /*a200*/  @!P0 NANOSLEEP.SYNCS 0x989680 ;  /* 0x009896800000895d */ /* 0x004fea0003900000 */
[----:B------:R-:W2:Y:S02]  /*a210*/  @!P0 SYNCS.PHASECHK.TRANS64 P0, [R0+URZ], R3 ;  /* 0x00000003000085a7 */ /* 0x000ea400080010ff */
[----:B--2---:R-:W-:Y:S05]  /*a220*/  @!P0 BRA `(.L_x_184) ;  /* 0xfffffffc00f08947 */ /* 0x004fea000383ffff */
[----:B------:R-:W-:Y:S05]  /*a230*/  BRA `(.L_x_185) ;  /* 0xffffff8c00d47947 */ /* 0x000fea000383ffff */
.L_x_49:
[----:B------:R-:W-:-:S07]  /*a240*/  MOV R0, UR5 ;  /* 0x0000000500007c02 */ /* 0x000fce0008000f00 */
.L_x_186:
[----:B-1----:R1:W2:Y:S02]  /*a250*/  SYNCS.PHASECHK.TRANS64.TRYWAIT P0, [R0+URZ], R3 ;  /* 0x00000003000075a7 */ /* 0x0022a400080011ff */
[----:B--2---:R-:W-:Y:S05]  /*a260*/  @!P0 NANOSLEEP.SYNCS 0x989680 ;  /* 0x009896800000895d */ /* 0x004fea0003900000 */
[----:B------:R-:W2:Y:S02]  /*a270*/  @!P0 SYNCS.PHASECHK.TRANS64 P0, [R0+URZ], R3 ;  /* 0x00000003000085a7 */ /* 0x000ea400080010ff */
[----:B--2---:R-:W-:Y:S05]  /*a280*/  @!P0 BRA `(.L_x_186) ;  /* 0xfffffffc00f08947 */ /* 0x004fea000383ffff */
[----:B------:R-:W-:Y:S05]  /*a290*/  BRA `(.L_x_187) ;  /* 0xffffff8c00e07947 */ /* 0x000fea000383ffff */
.L_x_50:
[----:B------:R-:W-:-:S07]  /*a2a0*/  MOV R0, UR5 ;  /* 0x0000000500007c02 */ /* 0x000fce0008000f00 */
.L_x_188:
[----:B-1----:R1:W2:Y:S02]  /*a2b0*/  SYNCS.PHASECHK.TRANS64.TRYWAIT P0, [R0+URZ], R3 ;  /* 0x00000003000075a7 */ /* 0x0022a400080011ff */
[----:B--2---:R-:W-:Y:S05]  /*a2c0*/  @!P0 NANOSLEEP.SYNCS 0x989680 ;  /* 0x009896800000895d */ /* 0x004fea0003900000 */
[----:B------:R-:W2:Y:S02]  /*a2d0*/  @!P0 SYNCS.PHASECHK.TRANS64 P0, [R0+URZ], R3 ;  /* 0x00000003000085a7 */ /* 0x000ea400080010ff */
[----:B--2---:R-:W-:Y:S05]  /*a2e0*/  @!P0 BRA `(.L_x_188) ;  /* 0xfffffffc00f08947 */ /* 0x004fea000383ffff */
[----:B------:R-:W-:Y:S05]  /*a2f0*/  BRA `(.L_x_189) ;  /* 0xffffff8c00ec7947 */ /* 0x000fea000383ffff */
.L_x_51:
[----:B------:R-:W-:-:S07]  /*a300*/  MOV R0, UR5 ;  /* 0x0000000500007c02 */ /* 0x000fce0008000f00 */
.L_x_190:
[----:B-1----:R1:W2:Y:S02]  /*a310*/  SYNCS.PHASECHK.TRANS64.TRYWAIT P0, [R0+URZ], R3 ;  /* 0x00000003000075a7 */ /* 0x0022a400080011ff */
[----:B--2---:R-:W-:Y:S05]  /*a320*/  @!P0 NANOSLEEP.SYNCS 0x989680 ;  /* 0x009896800000895d */ /* 0x004fea0003900000 */
[----:B------:R-:W2:Y:S02]  /*a330*/  @!P0 SYNCS.PHASECHK.TRANS64 P0, [R0+URZ], R3 ;  /* 0x00000003000085a7 */ /* 0x000ea400080010ff */
[----:B--2---:R-:W-:Y:S05]  /*a340*/  @!P0 BRA `(.L_x_190) ;  /* 0xfffffffc00f08947 */ /* 0x004fea000383ffff */
[----:B------:R-:W-:Y:S05]  /*a350*/  BRA `(.L_x_191) ;  /* 0xffffff8c00f87947 */ /* 0x000fea000383ffff */
.L_x_52:
[----:B------:R-:W-:-:S07]  /*a360*/  MOV R0, UR5 ;  /* 0x0000000500007c02 */ /* 0x000fce0008000f00 */
.L_x_192:
[----:B-1----:R1:W2:Y:S02]  /*a370*/  SYNCS.PHASECHK.TRANS64.TRYWAIT P0, [R0+URZ], R3 ;  /* 0x00000003000075a7 */ /* 0x0022a400080011ff */
[----:B--2---:R-:W-:Y:S05]  /*a380*/  @!P0 NANOSLEEP.SYNCS 0x989680 ;  /* 0x009896800000895d */ /* 0x004fea0003900000 */
[----:B------:R-:W2:Y:S02]  /*a390*/  @!P0 SYNCS.PHASECHK.TRANS64 P0, [R0+URZ], R3 ;  /* 0x00000003000085a7 */ /* 0x000ea400080010ff */
[----:B--2---:R-:W-:Y:S05]  /*a3a0*/  @!P0 BRA `(.L_x_192) ;  /* 0xfffffffc00f08947 */ /* 0x004fea000383ffff */
[----:B------:R-:W-:Y:S05]  /*a3b0*/  BRA `(.L_x_193) ;  /* 0xffffff9000047947 */ /* 0x000fea000383ffff */
.L_x_53:
[----:B------:R-:W-:-:S07]  /*a3c0*/  MOV R0, UR5 ;  /* 0x0000000500007c02 */ /* 0x000fce0008000f00 */
.L_x_194:
[----:B-1----:R1:W2:Y:S02]  /*a3d0*/  SYNCS.PHASECHK.TRANS64.TRYWAIT P0, [R0+URZ], R3 ;  /* 0x00000003000075a7 */ /* 0x0022a400080011ff */
[----:B--2---:R-:W-:Y:S05]  /*a3e0*/  @!P0 NANOSLEEP.SYNCS 0x989680 ;  /* 0x009896800000895d */ /* 0x004fea0003900000 */
[----:B------:R-:W2:Y:S02]  /*a3f0*/  @!P0 SYNCS.PHASECHK.TRANS64 P0, [R0+URZ], R3 ;  /* 0x00000003000085a7 */ /* 0x000ea400080010ff */
[----:B--2---:R-:W-:Y:S05]  /*a400*/  @!P0 BRA `(.L_x_194) ;  /* 0xfffffffc00f08947 */ /* 0x004fea000383ffff */
[----:B------:R-:W-:Y:S05]  /*a410*/  BRA `(.L_x_195) ;  /* 0xffffff9000107947 */ /* 0x000fea000383ffff */
.L_x_54:
[----:B------:R-:W-:-:S07]  /*a420*/  MOV R0, UR5 ;  /* 0x0000000500007c02 */ /* 0x000fce0008000f00 */
.L_x_196:
[----:B-1----:R1:W2:Y:S02]  /*a430*/  SYNCS.PHASECHK.TRANS64.TRYWAIT P0, [R0+URZ], R3 ;  /* 0x00000003000075a7 */ /* 0x0022a400080011ff */
[----:B--2---:R-:W-:Y:S05]  /*a440*/  @!P0 NANOSLEEP.SYNCS 0x989680 ;  /* 0x009896800000895d */ /* 0x004fea0003900000 */
[----:B------:R-:W2:Y:S02]  /*a450*/  @!P0 SYNCS.PHASECHK.TRANS64 P0, [R0+URZ], R3 ;  /* 0x00000003000085a7 */ /* 0x000ea400080010ff */
[----:B--2---:R-:W-:Y:S05]  /*a460*/  @!P0 BRA `(.L_x_196) ;  /* 0xfffffffc00f08947 */ /* 0x004fea000383ffff */
[----:B------:R-:W-:Y:S05]  /*a470*/  BRA `(.L_x_197) ;  /* 0xffffff90001c7947 */ /* 0x000fea000383ffff */
.L_x_55:
[----:B------:R-:W-:-:S07]  /*a480*/  MOV R0, UR5 ;  /* 0x0000000500007c02 */ /* 0x000fce0008000f00 */
.L_x_198:
[----:B-1----:R1:W2:Y:S02]  /*a490*/  SYNCS.PHASECHK.TRANS64.TRYWAIT P0, [R0+URZ], R3 ;  /* 0x00000003000075a7 */ /* 0x0022a400080011ff */
[----:B--2---:R-:W-:Y:S05]  /*a4a0*/  @!P0 NANOSLEEP.SYNCS 0x989680 ;  /* 0x009896800000895d */ /* 0x004fea0003900000 */
[----:B------:R-:W2:Y:S02]  /*a4b0*/  @!P0 SYNCS.PHASECHK.TRANS64 P0, [R0+URZ], R3 ;  /* 0x00000003000085a7 */ /* 0x000ea400080010ff */
[----:B--2---:R-:W-:Y:S05]  /*a4c0*/  @!P0 BRA `(.L_x_198) ;  /* 0xfffffffc00f08947 */ /* 0x004fea000383ffff */
[----:B------:R-:W-:Y:S05]  /*a4d0*/  BRA `(.L_x_199) ;  /* 0xffffff9000287947 */ /* 0x000fea000383ffff */
.L_x_56:
[----:B------:R-:W-:-:S07]  /*a4e0*/  MOV R0, UR5 ;  /* 0x0000000500007c02 */ /* 0x000fce0008000f00 */
.L_x_200:
[----:B-1----:R1:W2:Y:S02]  /*a4f0*/  SYNCS.PHASECHK.TRANS64.TRYWAIT P0, [R0+URZ], R3 ;  /* 0x00000003000075a7 */ /* 0x0022a400080011ff */
[----:B--2---:R-:W-:Y:S05]  /*a500*/  @!P0 NANOSLEEP.SYNCS 0x989680 ;  /* 0x009896800000895d */ /* 0x004fea0003900000 */
[----:B------:R-:W2:Y:S02]  /*a510*/  @!P0 SYNCS.PHASECHK.TRANS64 P0, [R0+URZ], R3 ;  /* 0x00000003000085a7 */ /* 0x000ea400080010ff */
[----:B--2---:R-:W-:Y:S05]  /*a520*/  @!P0 BRA `(.L_x_200) ;  /* 0xfffffffc00f08947 */ /* 0x004fea000383ffff */
[----:B------:R-:W-:Y:S05]  /*a530*/  BRA `(.L_x_201) ;  /* 0xffffff9000347947 */ /* 0x000fea000383ffff */
.L_x_57:
[----:B------:R-:W-:-:S07]  /*a540*/  MOV R0, UR5 ;  /* 0x0000000500007c02 */ /* 0x000fce0008000f00 */
.L_x_202:
[----:B-1----:R1:W2:Y:S02]  /*a550*/  SYNCS.PHASECHK.TRANS64.TRYWAIT P0, [R0+URZ], R3 ;  /* 0x00000003000075a7 */ /* 0x0022a400080011ff */
[----:B--2---:R-:W-:Y:S05]  /*a560*/  @!P0 NANOSLEEP.SYNCS 0x989680 ;  /* 0x009896800000895d */ /* 0x004fea0003900000 */
[----:B------:R-:W2:Y:S02]  /*a570*/  @!P0 SYNCS.PHASECHK.TRANS64 P0, [R0+URZ], R3 ;  /* 0x00000003000085a7 */ /* 0x000ea400080010ff */
[----:B--2---:R-:W-:Y:S05]  /*a580*/  @!P0 BRA `(.L_x_202) ;  /* 0xfffffffc00f08947 */ /* 0x004fea000383ffff */
[----:B------:R-:W-:Y:S05]  /*a590*/  BRA `(.L_x_203) ;  /* 0xffffff9000407947 */ /* 0x000fea000383ffff */
.L_x_58:
[----:B------:R-:W-:-:S07]  /*a5a0*/  MOV R0, UR5 ;  /* 0x0000000500007c02 */ /* 0x000fce0008000f00 */
.L_x_204:
[----:B-1----:R1:W2:Y:S02]  /*a5b0*/  SYNCS.PHASECHK.TRANS64.TRYWAIT P0, [R0+URZ], R3 ;  /* 0x00000003000075a7 */ /* 0x0022a400080011ff */
[----:B--2---:R-:W-:Y:S05]  /*a5c0*/  @!P0 NANOSLEEP.SYNCS 0x989680 ;  /* 0x009896800000895d */ /* 0x004fea0003900000 */
[----:B------:R-:W2:Y:S02]  /*a5d0*/  @!P0 SYNCS.PHASECHK.TRANS64 P0, [R0+URZ], R3 ;  /* 0x00000003000085a7 */ /* 0x000ea400080010ff */
[----:B--2---:R-:W-:Y:S05]  /*a5e0*/  @!P0 BRA `(.L_x_204) ;  /* 0xfffffffc00f08947 */ /* 0x004fea000383ffff */
[----:B------:R-:W-:Y:S05]  /*a5f0*/  BRA `(.L_x_205) ;  /* 0xffffff90004c7947 */ /* 0x000fea000383ffff */
.L_x_59:
[----:B------:R-:W-:-:S07]  /*a600*/  MOV R0, UR5 ;  /* 0x0000000500007c02 */ /* 0x000fce0008000f00 */
.L_x_206:
[----:B-1----:R1:W2:Y:S02]  /*a610*/  SYNCS.PHASECHK.TRANS64.TRYWAIT P0, [R0+URZ], R3 ;  /* 0x00000003000075a7 */ /* 0x0022a400080011ff */
[----:B--2---:R-:W-:Y:S05]  /*a620*/  @!P0 NANOSLEEP.SYNCS 0x989680 ;  /* 0x009896800000895d */ /* 0x004fea0003900000 */
[----:B------:R-:W2:Y:S02]  /*a630*/  @!P0 SYNCS.PHASECHK.TRANS64 P0, [R0+URZ], R3 ;  /* 0x00000003000085a7 */ /* 0x000ea400080010ff */
[----:B--2---:R-:W-:Y:S05]  /*a640*/  @!P0 BRA `(.L_x_206) ;  /* 0xfffffffc00f08947 */ /* 0x004fea000383ffff */
[----:B------:R-:W-:Y:S05]  /*a650*/  BRA `(.L_x_207) ;  /* 0xffffff9000587947 */ /* 0x000fea000383ffff */
.L_x_60:
[----:B------:R-:W-:-:S07]  /*a660*/  MOV R0, UR5 ;  /* 0x0000000500007c02 */ /* 0x000fce0008000f00 */
.L_x_208:
[----:B-1----:R1:W2:Y:S02]  /*a670*/  SYNCS.PHASECHK.TRANS64.TRYWAIT P0, [R0+URZ], R3 ;  /* 0x00000003000075a7 */ /* 0x0022a400080011ff */
[----:B--2---:R-:W-:Y:S05]  /*a680*/  @!P0 NANOSLEEP.SYNCS 0x989680 ;  /* 0x009896800000895d */ /* 0x004fea0003900000 */
[----:B------:R-:W2:Y:S02]  /*a690*/  @!P0 SYNCS.PHASECHK.TRANS64 P0, [R0+URZ], R3 ;  /* 0x00000003000085a7 */ /* 0x000ea400080010ff */
[----:B--2---:R-:W-:Y:S05]  /*a6a0*/  @!P0 BRA `(.L_x_208) ;  /* 0xfffffffc00f08947 */ /* 0x004fea000383ffff */
[----:B------:R-:W-:Y:S05]  /*a6b0*/  BRA `(.L_x_209) ;  /* 0xffffff9000647947 */ /* 0x000fea000383ffff */
.L_x_61:
[----:B------:R-:W-:-:S07]  /*a6c0*/  MOV R0, UR5 ;  /* 0x0000000500007c02 */ /* 0x000fce0008000f00 */
.L_x_210:
[----:B-1----:R1:W2:Y:S02]  /*a6d0*/  SYNCS.PHASECHK.TRANS64.TRYWAIT P0, [R0+URZ], R3 ;  /* 0x00000003000075a7 */ /* 0x0022a400080011ff */
[----:B--2---:R-:W-:Y:S05]  /*a6e0*/  @!P0 NANOSLEEP.SYNCS 0x989680 ;  /* 0x009896800000895d */ /* 0x004fea0003900000 */
[----:B------:R-:W2:Y:S02]  /*a6f0*/  @!P0 SYNCS.PHASECHK.TRANS64 P0, [R0+URZ], R3 ;  /* 0x00000003000085a7 */ /* 0x000ea400080010ff */
[----:B--2---:R-:W-:Y:S05]  /*a700*/  @!P0 BRA `(.L_x_210) ;  /* 0xfffffffc00f08947 */ /* 0x004fea000383ffff */
[----:B------:R-:W-:Y:S05]  /*a710*/  BRA `(.L_x_211) ;  /* 0xffffff9000707947 */ /* 0x000fea000383ffff */
.L_x_62:
[----:B------:R-:W-:-:S07]  /*a720*/  MOV R0, UR5 ;  /* 0x0000000500007c02 */ /* 0x000fce0008000f00 */
.L_x_212:
[----:B-1----:R1:W2:Y:S02]  /*a730*/  SYNCS.PHASECHK.TRANS64.TRYWAIT P0, [R0+URZ], R3 ;  /* 0x00000003000075a7 */ /* 0x0022a400080011ff */
[----:B--2---:R-:W-:Y:S05]  /*a740*/  @!P0 NANOSLEEP.SYNCS 0x989680 ;  /* 0x009896800000895d */ /* 0x004fea0003900000 */
[----:B------:R-:W2:Y:S02]  /*a750*/  @!P0 SYNCS.PHASECHK.TRANS64 P0, [R0+URZ], R3 ;  /* 0x00000003000085a7 */ /* 0x000ea400080010ff */
[----:B--2---:R-:W-:Y:S05]  /*a760*/  @!P0 BRA `(.L_x_212) ;  /* 0xfffffffc00f08947 */ /* 0x004fea000383ffff */
[----:B------:R-:W-:Y:S05]  /*a770*/  BRA `(.L_x_213) ;  /* 0xffffff90007c7947 */ /* 0x000fea000383ffff */
.L_x_63:
[----:B------:R-:W-:-:S07]  /*a780*/  MOV R0, UR5 ;  /* 0x0000000500007c02 */ /* 0x000fce0008000f00 */
.L_x_214:
[----:B-1----:R1:W2:Y:S02]  /*a790*/  SYNCS.PHASECHK.TRANS64.TRYWAIT P0, [R0+URZ], R3 ;  /* 0x00000003000075a7 */ /* 0x0022a400080011ff */
[----:B--2---:R-:W-:Y:S05]  /*a7a0*/  @!P0 NANOSLEEP.SYNCS 0x989680 ;  /* 0x009896800000895d */ /* 0x004fea0003900000 */
[----:B------:R-:W2:Y:S02]  /*a7b0*/  @!P0 SYNCS.PHASECHK.TRANS64 P0, [R0+URZ], R3 ;  /* 0x00000003000085a7 */ /* 0x000ea400080010ff */
[----:B--2---:R-:W-:Y:S05]  /*a7c0*/  @!P0 BRA `(.L_x_214) ;  /* 0xfffffffc00f08947 */ /* 0x004fea000383ffff */
[----:B------:R-:W-:Y:S05]  /*a7d0*/  BRA `(.L_x_215) ;  /* 0xffffff9000887947 */ /* 0x000fea000383ffff */
.L_x_64:
[----:B------:R-:W-:-:S07]  /*a7e0*/  MOV R0, UR5 ;  /* 0x0000000500007c02 */ /* 0x000fce0008000f00 */
.L_x_216:
[----:B-1----:R1:W2:Y:S02]  /*a7f0*/  SYNCS.PHASECHK.TRANS64.TRYWAIT P0, [R0+URZ], R3 ;  /* 0x00000003000075a7 */ /* 0x0022a400080011ff */
[----:B--2---:R-:W-:Y:S05]  /*a800*/  @!P0 NANOSLEEP.SYNCS 0x989680 ;  /* 0x009896800000895d */ /* 0x004fea0003900000 */
[----:B------:R-:W2:Y:S02]  /*a810*/  @!P0 SYNCS.PHASECHK.TRANS64 P0, [R0+URZ], R3 ;  /* 0x00000003000085a7 */ /* 0x000ea400080010ff */
[----:B--2---:R-:W-:Y:S05]  /*a820*/  @!P0 BRA `(.L_x_216) ;  /* 0xfffffffc00f08947 */ /* 0x004fea000383ffff */
[----:B------:R-:W-:Y:S05]  /*a830*/  BRA `(.L_x_217) ;  /* 0xffffff9000947947 */ /* 0x000fea000383ffff */
.L_x_65:
[----:B------:R-:W-:-:S07]  /*a840*/  MOV R0, UR5 ;  /* 0x0000000500007c02 */ /* 0x000fce0008000f00 */
.L_x_218:
[----:B-1----:R1:W2:Y:S02]  /*a850*/  SYNCS.PHASECHK.TRANS64.TRYWAIT P0, [R0+URZ], R3 ;  /* 0x00000003000075a7 */ /* 0x0022a400080011ff */
[----:B--2---:R-:W-:Y:S05]  /*a860*/  @!P0 NANOSLEEP.SYNCS 0x989680 ;  /* 0x009896800000895d */ /* 0x004fea0003900000 */
[----:B------:R-:W2:Y:S02]  /*a870*/  @!P0 SYNCS.PHASECHK.TRANS64 P0, [R0+URZ], R3 ;  /* 0x00000003000085a7 */ /* 0x000ea400080010ff */
[----:B--2---:R-:W-:Y:S05]  /*a880*/  @!P0 BRA `(.L_x_218) ;  /* 0xfffffffc00f08947 */ /* 0x004fea000383ffff */
[----:B------:R-:W-:Y:S05]  /*a890*/  BRA `(.L_x_219) ;  /* 0xffffff9000a07947 */ /* 0x000fea000383ffff */
.L_x_66:
[----:B------:R-:W-:-:S07]  /*a8a0*/  MOV R0, UR5 ;  /* 0x0000000500007c02 */ /* 0x000fce0008000f00 */
.L_x_220:
[----:B-1----:R1:W2:Y:S02]  /*a8b0*/  SYNCS.PHASECHK.TRANS64.TRYWAIT P0, [R0+URZ], R3 ;  /* 0x00000003000075a7 */ /* 0x0022a400080011ff */
[----:B--2---:R-:W-:Y:S05]  /*a8c0*/  @!P0 NANOSLEEP.SYNCS 0x989680 ;  /* 0x009896800000895d */ /* 0x004fea0003900000 */
[----:B------:R-:W2:Y:S02]  /*a8d0*/  @!P0 SYNCS.PHASECHK.TRANS64 P0, [R0+URZ], R3 ;  /* 0x00000003000085a7 */ /* 0x000ea400080010ff */
[----:B--2---:R-:W-:Y:S05]  /*a8e0*/  @!P0 BRA `(.L_x_220) ;  /* 0xfffffffc00f08947 */ /* 0x004fea000383ffff */
[----:B------:R-:W-:Y:S05]  /*a8f0*/  BRA `(.L_x_221) ;  /* 0xffffff9000ac7947 */ /* 0x000fea000383ffff */
.L_x_67:
[----:B------:R-:W-:-:S07]  /*a900*/  MOV R0, UR5 ;  /* 0x0000000500007c02 */ /* 0x000fce0008000f00 */
.L_x_222:
[----:B-1----:R1:W2:Y:S02]  /*a910*/  SYNCS.PHASECHK.TRANS64.TRYWAIT P0, [R0+URZ], R3 ;  /* 0x00000003000075a7 */ /* 0x0022a400080011ff */
[----:B--2---:R-:W-:Y:S05]  /*a920*/  @!P0 NANOSLEEP.SYNCS 0x989680 ;  /* 0x009896800000895d */ /* 0x004fea0003900000 */
[----:B------:R-:W2:Y:S02]  /*a930*/  @!P0 SYNCS.PHASECHK.TRANS64 P0, [R0+URZ], R3 ;  /* 0x00000003000085a7 */ /* 0x000ea400080010ff */
[----:B--2---:R-:W-:Y:S05]  /*a940*/  @!P0 BRA `(.L_x_222) ;  /* 0xfffffffc00f08947 */ /* 0x004fea000383ffff */
[----:B------:R-:W-:Y:S05]  /*a950*/  BRA `(.L_x_223) ;  /* 0xffffff9000b87947 */ /* 0x000fea000383ffff */
.L_x_68:
[----:B------:R-:W-:-:S07]  /*a960*/  MOV R0, UR5 ;  /* 0x0000000500007c02 */ /* 0x000fce0008000f00 */
.L_x_224:
[----:B-1----:R1:W2:Y:S02]  /*a970*/  SYNCS.PHASECHK.TRANS64.TRYWAIT P0, [R0+URZ], R3 ;  /* 0x00000003000075a7 */ /* 0x0022a400080011ff */
[----:B--2---:R-:W-:Y:S05]  /*a980*/  @!P0 NANOSLEEP.SYNCS 0x989680 ;  /* 0x009896800000895d */ /* 0x004fea0003900000 */
[----:B------:R-:W2:Y:S02]  /*a990*/  @!P0 SYNCS.PHASECHK.TRANS64 P0, [R0+URZ], R3 ;  /* 0x00000003000085a7 */ /* 0x000ea400080010ff */
[----:B--2---:R-:W-:Y:S05]  /*a9a0*/  @!P0 BRA `(.L_x_224) ;  /* 0xfffffffc00f08947 */ /* 0x004fea000383ffff */
[----:B------:R-:W-:Y:S05]  /*a9b0*/  BRA `(.L_x_225) ;  /* 0xffffff9000c47947 */ /* 0x000fea000383ffff */
.L_x_71:
[----:B-1----:R1:W2:Y:S02]  /*a9c0*/  SYNCS.PHASECHK.TRANS64.TRYWAIT P0, [R2+URZ+0x250], R4 ;  /* 0x00025004020075a7 */ /* 0x0022a400080011ff */
[----:B--2---:R-:W-:Y:S05]  /*a9d0*/  @!P0 NANOSLEEP.SYNCS 0x989680 ;  /* 0x009896800000895d */ /* 0x004fea0003900000 */
[----:B------:R-:W2:Y:S02]  /*a9e0*/  @!P0 SYNCS.PHASECHK.TRANS64 P0, [R2+URZ+0x250], R4 ;  /* 0x00025004020085a7 */ /* 0x000ea400080010ff */
[----:B--2---:R-:W-:Y:S05]  /*a9f0*/  @!P0 BRA `(.L_x_71) ;  /* 0xfffffffc00f08947 */ /* 0x004fea000383ffff */
[----:B------:R-:W-:Y:S05]  /*aa00*/  BRA `(.L_x_226) ;  /* 0xffffff9400207947 */ /* 0x000fea000383ffff */
.L_x_72:
[----:B------:R-:W-:-:S07]  /*aa10*/  MOV R2, UR4 ;  /* 0x0000000400027c02 */ /* 0x000fce0008000f00 */
.L_x_227:
[----:B-1----:R1:W2:Y:S02]  /*aa20*/  SYNCS.PHASECHK.TRANS64.TRYWAIT P0, [R2+URZ+0x200], R5 ;  /* 0x00020005020075a7 */ /* 0x0022a400080011ff */
[----:B--2---:R-:W-:Y:S05]  /*aa30*/  @!P0 NANOSLEEP.SYNCS 0x989680 ;  /* 0x009896800000895d */ /* 0x004fea0003900000 */
[----:B------:R-:W2:Y:S02]  /*aa40*/  @!P0 SYNCS.PHASECHK.TRANS64 P0, [R2+URZ+0x200], R5 ;  /* 0x00020005020085a7 */ /* 0x000ea400080010ff */
[----:B--2---:R-:W-:Y:S05]  /*aa50*/  @!P0 BRA `(.L_x_227) ;  /* 0xfffffffc00f08947 */ /* 0x004fea000383ffff */
[----:B------:R-:W-:Y:S05]  /*aa60*/  BRA `(.L_x_228) ;  /* 0xffffff9400307947 */ /* 0x000fea000383ffff */
.L_x_73:
[----:B-1----:R1:W2:Y:S02]  /*aa70*/  SYNCS.PHASECHK.TRANS64.TRYWAIT P1, [R2+URZ+0x1f0], R4 ;  /* 0x0001f004020075a7 */ /* 0x0022a400080211ff */
[----:B--2---:R-:W-:Y:S05]  /*aa80*/  @!P1 NANOSLEEP.SYNCS 0x989680 ;  /* 0x009896800000995d */ /* 0x004fea0003900000 */
[----:B------:R-:W2:Y:S02]  /*aa90*/  @!P1 SYNCS.PHASECHK.TRANS64 P1, [R2+URZ+0x1f0], R4 ;  /* 0x0001f004020095a7 */ /* 0x000ea400080210ff */
[----:B--2---:R-:W-:Y:S05]  /*aaa0*/  @!P1 BRA `(.L_x_73) ;  /* 0xfffffffc00f09947 */ /* 0x004fea000383ffff */
[----:B------:R-:W-:Y:S05]  /*aab0*/  BRA `(.L_x_229) ;  /* 0xffffff9400607947 */ /* 0x000fea000383ffff */
.L_x_76:
[----:B------:R-:W-:-:S07]  /*aac0*/  MOV R0, UR4 ;  /* 0x0000000400007c02 */ /* 0x000fce0008000f00 */
.L_x_230:
[----:B-1----:R1:W2:Y:S02]  /*aad0*/  SYNCS.PHASECHK.TRANS64.TRYWAIT P0, [R0+URZ+0x200], R2 ;  /* 0x00020002000075a7 */ /* 0x0022a400080011ff */
[----:B--2---:R-:W-:Y:S05]  /*aae0*/  @!P0 NANOSLEEP.SYNCS 0x989680 ;  /* 0x009896800000895d */ /* 0x004fea0003900000 */
[----:B------:R-:W2:Y:S02]  /*aaf0*/  @!P0 SYNCS.PHASECHK.TRANS64 P0, [R0+URZ+0x200], R2 ;  /* 0x00020002000085a7 */ /* 0x000ea400080010ff */
[----:B--2---:R-:W-:Y:S05]  /*ab00*/  @!P0 BRA `(.L_x_230) ;  /* 0xfffffffc00f08947 */ /* 0x004fea000383ffff */
[----:B------:R-:W-:Y:S05]  /*ab10*/  BRA `(.L_x_75) ;  /* 0xffffff9400b47947 */ /* 0x000fea000383ffff */
.L_x_85:
[----:B-1----:R-:W-:-:S04]  /*ab20*/  MOV R5, UR5 ;  /* 0x0000000500057c02 */ /* 0x002fc80008000f00 */
[----:B------:R1:W2:Y:S03]  /*ab30*/  SYNCS.PHASECHK.TRANS64.TRYWAIT P0, [R5+URZ+0x8], R6 ;  /* 0x00000806050075a7 */ /* 0x0002a600080011ff */
[----:B--2---:R-:W-:Y:S05]  /*ab40*/  @!P0 NANOSLEEP.SYNCS 0x989680 ;  /* 0x009896800000895d */ /* 0x004fea0003900000 */
[----:B------:R-:W2:Y:S02]  /*ab50*/  @!P0 SYNCS.PHASECHK.TRANS64 P0, [R5+URZ+0x8], R6 ;  /* 0x00000806050085a7 */ /* 0x000ea400080010ff */
[----:B--2---:R-:W-:Y:S05]  /*ab60*/  @!P0 BRA `(.L_x_85) ;  /* 0xfffffffc00ec8947 */ /* 0x004fea000383ffff */
[----:B------:R-:W-:Y:S05]  /*ab70*/  BRA `(.L_x_84) ;  /* 0xffffff9800687947 */ /* 0x000fea000383ffff */
.L_x_87:
[----:B------:R-:W-:Y:S01]  /*ab80*/  BSSY B0, `(.L_x_231) ;  /* 0x0000006000007945 */ /* 0x000fe20003800000 */
[----:B------:R-:W-:-:S07]  /*ab90*/  MOV R15, 0xffffffff ;  /* 0xffffffff000f7802 */ /* 0x000fce0000000f00 */
[----:B-1---5:R-:W-:Y:S05]  /*aba0*/  WARPSYNC.COLLECTIVE R15, `(.L_x_232) ;  /* 0x000000000f0c7348 */ /* 0x022fea0003c00000 */
[----:B------:R-:W-:Y:S02]  /*abb0*/  ELECT P6, UR79, PT ;  /* 0x00000000004f782f */ /* 0x000fe400038c0000 */
[----:B------:R-:W-:Y:S01]  /*abc0*/  MOV R14, UR79 ;  /* 0x0000004f000e7c02 */ /* 0x000fe20008000f00 */
[----:B-1---5:R-:W-:Y:S10]  /*abd0*/  ENDCOLLECTIVE ;  /* 0x000000000000791b */ /* 0x022ff40003800000 */
.L_x_232:
[----:B------:R-:W-:Y:S05]  /*abe0*/  BSYNC B0 ;  /* 0x0000000000007941 */ /* 0x000fea0003800000 */
.L_x_231:
[----:B------:R-:W-:Y:S05]  /*abf0*/  BRA `(.L_x_233) ;  /* 0xffffff9800987947 */ /* 0x000fea000383ffff */
.L_x_89:
[----:B-1----:R-:W-:-:S04]  /*ac00*/  MOV R0, UR5 ;  /* 0x0000000500007c02 */ /* 0x002fc80008000f00 */
[----:B------:R1:W2:Y:S03]  /*ac10*/  SYNCS.PHASECHK.TRANS64.TRYWAIT P0, [R0+URZ+0x8], R4 ;  /* 0x00000804000075a7 */ /* 0x0002a600080011ff */
[----:B--2---:R-:W-:Y:S05]  /*ac20*/  @!P0 NANOSLEEP.SYNCS 0x989680 ;  /* 0x009896800000895d */ /* 0x004fea0003900000 */
[----:B------:R-:W2:Y:S02]  /*ac30*/  @!P0 SYNCS.PHASECHK.TRANS64 P0, [R0+URZ+0x8], R4 ;  /* 0x00000804000085a7 */ /* 0x000ea400080010ff */
[----:B--2---:R-:W-:Y:S05]  /*ac40*/  @!P0 BRA `(.L_x_89) ;  /* 0xfffffffc00ec8947 */ /* 0x004fea000383ffff */
[----:B------:R-:W-:Y:S05]  /*ac50*/  BRA `(.L_x_88) ;  /* 0xffffff98009c7947 */ /* 0x000fea000383ffff */
.L_x_90:
[----:B-1----:R1:W2:Y:S02]  /*ac60*/  SYNCS.PHASECHK.TRANS64.TRYWAIT P0, [R0+URZ+0x1f0], R4 ;  /* 0x0001f004000075a7 */ /* 0x0022a400080011ff */
[----:B--2---:R-:W-:Y:S05]  /*ac70*/  @!P0 NANOSLEEP.SYNCS 0x989680 ;  /* 0x009896800000895d */ /* 0x004fea0003900000 */
[----:B------:R-:W2:Y:S02]  /*ac80*/  @!P0 SYNCS.PHASECHK.TRANS64 P0, [R0+URZ+0x1f0], R4 ;  /* 0x0001f004000085a7 */ /* 0x000ea400080010ff */
[----:B--2---:R-:W-:Y:S05]  /*ac90*/  @!P0 BRA `(.L_x_90) ;  /* 0xfffffffc00f08947 */ /* 0x004fea000383ffff */
[----:B------:R-:W-:Y:S05]  /*aca0*/  BRA `(.L_x_234) ;  /* 0xffffff9c00787947 */ /* 0x000fea000383ffff */
.L_x_92:
[----:B------:R-:W-:-:S07]  /*acb0*/  MOV R0, UR23 ;  /* 0x0000001700007c02 */ /* 0x000fce0008000f00 */
.L_x_235:
[----:B-1----:R1:W2:Y:S02]  /*acc0*/  SYNCS.PHASECHK.TRANS64.TRYWAIT P0, [R0+URZ+0x230], R4 ;  /* 0x00023004000075a7 */ /* 0x0022a400080011ff */
[----:B--2---:R-:W-:Y:S05]  /*acd0*/  @!P0 NANOSLEEP.SYNCS 0x989680 ;  /* 0x009896800000895d */ /* 0x004fea0003900000 */
[----:B------:R-:W2:Y:S02]  /*ace0*/  @!P0 SYNCS.PHASECHK.TRANS64 P0, [R0+URZ+0x230], R4 ;  /* 0x00023004000085a7 */ /* 0x000ea400080010ff */
[----:B--2---:R-:W-:Y:S05]  /*acf0*/  @!P0 BRA `(.L_x_235) ;  /* 0xfffffffc00f08947 */ /* 0x004fea000383ffff */
[----:B------:R-:W-:Y:S05]  /*ad00*/  BRA `(.L_x_236) ;  /* 0xffffff9c00c47947 */ /* 0x000fea000383ffff */
.L_x_95:
[----:B------:R-:W-:Y:S07]  /*ad10*/  MOV R0, UR5 ;  /* 0x0000000500007c02 */ /* 0x000fee0008000f00 */
.L_x_237:
[----:B-1----:R1:W2:Y:S02]  /*ad20*/  SYNCS.PHASECHK.TRANS64.TRYWAIT P0, [R0+URZ], R4 ;  /* 0x00000004000075a7 */ /* 0x0022a400080011ff */
[----:B--2---:R-:W-:Y:S05]  /*ad30*/  @!P0 NANOSLEEP.SYNCS 0x989680 ;  /* 0x009896800000895d */ /* 0x004fea0003900000 */
[----:B------:R-:W2:Y:S02]  /*ad40*/  @!P0 SYNCS.PHASECHK.TRANS64 P0, [R0+URZ], R4 ;  /* 0x00000004000085a7 */ /* 0x000ea400080010ff */
[----:B--2---:R-:W-:Y:S05]  /*ad50*/  @!P0 BRA `(.L_x_237) ;  /* 0xfffffffc00f08947 */ /* 0x004fea000383ffff */
[----:B------:R-:W-:Y:S05]  /*ad60*/  BRA `(.L_x_94) ;  /* 0xffffff9c00d87947 */ /* 0x000fea000383ffff */
.L_x_99:
[----:B-1----:R-:W-:-:S07]  /*ad70*/  MOV R0, UR4 ;  /* 0x0000000400007c02 */ /* 0x002fce0008000f00 */
.L_x_238:
[----:B-1----:R1:W2:Y:S02]  /*ad80*/  SYNCS.PHASECHK.TRANS64.TRYWAIT P0, [R0+URZ], R2 ;  /* 0x00000002000075a7 */ /* 0x0022a400080011ff */
[----:B--2---:R-:W-:Y:S05]  /*ad90*/  @!P0 NANOSLEEP.SYNCS 0x989680 ;  /* 0x009896800000895d */ /* 0x004fea0003900000 */
[----:B------:R-:W2:Y:S02]  /*ada0*/  @!P0 SYNCS.PHASECHK.TRANS64 P0, [R0+URZ], R2 ;  /* 0x00000002000085a7 */ /* 0x000ea400080010ff */
[----:B--2---:R-:W-:Y:S05]  /*adb0*/  @!P0 BRA `(.L_x_238) ;  /* 0xfffffffc00f08947 */ /* 0x004fea000383ffff */
[----:B------:R-:W-:Y:S05]  /*adc0*/  BRA `(.L_x_239) ;  /* 0xffffffa000a47947 */ /* 0x000fea000383ffff */
.L_x_100:
[----:B------:R-:W-:-:S07]  /*add0*/  MOV R0, UR5 ;  /* 0x0000000500007c02 */ /* 0x000fce0008000f00 */
.L_x_240:
[----:B-1----:R1:W2:Y:S02]  /*ade0*/  SYNCS.PHASECHK.TRANS64.TRYWAIT P0, [R0+URZ], R3 ;  /* 0x00000003000075a7 */ /* 0x0022a400080011ff */
[----:B--2---:R-:W-:Y:S05]  /*adf0*/  @!P0 NANOSLEEP.SYNCS 0x989680 ;  /* 0x009896800000895d */ /* 0x004fea0003900000 */
[----:B------:R-:W2:Y:S02]  /*ae00*/  @!P0 SYNCS.PHASECHK.TRANS64 P0, [R0+URZ], R3 ;  /* 0x00000003000085a7 */ /* 0x000ea400080010ff */
[----:B--2---:R-:W-:Y:S05]  /*ae10*/  @!P0 BRA `(.L_x_240) ;  /* 0xfffffffc00f08947 */ /* 0x004fea000383ffff */
[----:B------:R-:W-:Y:S05]  /*ae20*/  BRA `(.L_x_241) ;  /* 0xffffffa000b07947 */ /* 0x000fea000383ffff */
.L_x_101:
[----:B------:R-:W-:-:S07]  /*ae30*/  MOV R0, UR5 ;  /* 0x0000000500007c02 */ /* 0x000fce0008000f00 */
.L_x_242:
[----:B-1----:R1:W2:Y:S02]  /*ae40*/  SYNCS.PHASECHK.TRANS64.TRYWAIT P0, [R0+URZ], R3 ;  /* 0x00000003000075a7 */ /* 0x0022a400080011ff */
[----:B--2---:R-:W-:Y:S05]  /*ae50*/  @!P0 NANOSLEEP.SYNCS 0x989680 ;  /* 0x009896800000895d */ /* 0x004fea0003900000 */
[----:B------:R-:W2:Y:S02]  /*ae60*/  @!P0 SYNCS.PHASECHK.TRANS64 P0, [R0+URZ], R3 ;  /* 0x00000003000085a7 */ /* 0x000ea400080010ff */
[----:B--2---:R-:W-:Y:S05]  /*ae70*/  @!P0 BRA `(.L_x_242) ;  /* 0xfffffffc00f08947 */ /* 0x004fea000383ffff */
[----:B------:R-:W-:Y:S05]  /*ae80*/  BRA `(.L_x_243) ;  /* 0xffffffa000bc7947 */ /* 0x000fea000383ffff */
.L_x_104:
[----:B------:R-:W-:-:S07]  /*ae90*/  MOV R0, UR17 ;  /* 0x0000001100007c02 */ /* 0x000fce0008000f00 */
.L_x_244:
[----:B-1----:R1:W2:Y:S02]  /*aea0*/  SYNCS.PHASECHK.TRANS64.TRYWAIT P1, [R0+URZ+0x270], R2 ;  /* 0x00027002000075a7 */ /* 0x0022a400080211ff */
[----:B--2---:R-:W-:Y:S05]  /*aeb0*/  @!P1 NANOSLEEP.SYNCS 0x989680 ;  /* 0x009896800000995d */ /* 0x004fea0003900000 */
[----:B------:R-:W2:Y:S02]  /*aec0*/  @!P1 SYNCS.PHASECHK.TRANS64 P1, [R0+URZ+0x270], R2 ;  /* 0x00027002000095a7 */ /* 0x000ea400080210ff */
[----:B--2---:R-:W-:Y:S05]  /*aed0*/  @!P1 BRA `(.L_x_244) ;  /* 0xfffffffc00f09947 */ /* 0x004fea000383ffff */
[----:B------:R-:W-:Y:S05]  /*aee0*/  BRA `(.L_x_245) ;  /* 0xffffffa400087947 */ /* 0x000fea000383ffff */
.L_x_109:
[----:B--2---:R2:W3:Y:S02]  /*aef0*/  SYNCS.PHASECHK.TRANS64.TRYWAIT P0, [R12+URZ+0x1f0], R0 ;  /* 0x0001f0000c0075a7 */ /* 0x0044e400080011ff */
[----:B---3--:R-:W-:Y:S05]  /*af00*/  @!P0 NANOSLEEP.SYNCS 0x989680 ;  /* 0x009896800000895d */ /* 0x008fea0003900000 */
[----:B------:R-:W3:Y:S02]  /*af10*/  @!P0 SYNCS.PHASECHK.TRANS64 P0, [R12+URZ+0x1f0], R0 ;  /* 0x0001f0000c0085a7 */ /* 0x000ee400080010ff */
[----:B---3--:R-:W-:Y:S05]  /*af20*/  @!P0 BRA `(.L_x_109) ;  /* 0xfffffffc00f08947 */ /* 0x008fea000383ffff */
[----:B------:R-:W-:Y:S05]  /*af30*/  BRA `(.L_x_246) ;  /* 0xffffffa800307947 */ /* 0x000fea000383ffff */
.L_x_112:
[----:B-1----:R-:W-:Y:S07]  /*af40*/  MOV R0, UR21 ;  /* 0x0000001500007c02 */ /* 0x002fee0008000f00 */
.L_x_247:
[----:B-1----:R1:W2:Y:S02]  /*af50*/  SYNCS.PHASECHK.TRANS64.TRYWAIT P2, [R0+URZ+0x1e8], R6 ;  /* 0x0001e806000075a7 */ /* 0x0022a400080411ff */
[----:B--2---:R-:W-:Y:S05]  /*af60*/  @!P2 NANOSLEEP.SYNCS 0x989680 ;  /* 0x009896800000a95d */ /* 0x004fea0003900000 */
[----:B------:R-:W2:Y:S02]  /*af70*/  @!P2 SYNCS.PHASECHK.TRANS64 P2, [R0+URZ+0x1e8], R6 ;  /* 0x0001e8060000a5a7 */ /* 0x000ea400080410ff */
[----:B--2---:R-:W-:Y:S05]  /*af80*/  @!P2 BRA `(.L_x_247) ;  /* 0xfffffffc00f0a947 */ /* 0x004fea000383ffff */
[----:B------:R-:W-:Y:S05]  /*af90*/  BRA `(.L_x_111) ;  /* 0xffffffac00987947 */ /* 0x000fea000383ffff */
.L_x_115:
[----:B------:R-:W-:Y:S07]  /*afa0*/  MOV R0, UR21 ;  /* 0x0000001500007c02 */ /* 0x000fee0008000f00 */
.L_x_248:
[----:B-1----:R1:W2:Y:S02]  /*afb0*/  SYNCS.PHASECHK.TRANS64.TRYWAIT P0, [R0+URZ+0x1c0], R9 ;  /* 0x0001c009000075a7 */ /* 0x0022a400080011ff */
[----:B--2---:R-:W-:Y:S05]  /*afc0*/  @!P0 NANOSLEEP.SYNCS 0x989680 ;  /* 0x009896800000895d */ /* 0x004fea0003900000 */
[----:B------:R-:W2:Y:S02]  /*afd0*/  @!P0 SYNCS.PHASECHK.TRANS64 P0, [R0+URZ+0x1c0], R9 ;  /* 0x0001c009000085a7 */ /* 0x000ea400080010ff */
[----:B--2---:R-:W-:Y:S05]  /*afe0*/  @!P0 BRA `(.L_x_248) ;  /* 0xfffffffc00f08947 */ /* 0x004fea000383ffff */
[----:B------:R-:W-:Y:S05]  /*aff0*/  BRA `(.L_x_249) ;  /* 0xffffffac00f47947 */ /* 0x000fea000383ffff */
.L_x_116:
[----:B------:R-:W-:Y:S07]  /*b000*/  MOV R0, UR21 ;  /* 0x0000001500007c02 */ /* 0x000fee0008000f00 */
.L_x_250:
[----:B-1----:R1:W2:Y:S02]  /*b010*/  SYNCS.PHASECHK.TRANS64.TRYWAIT P0, [R0+URZ+0x1c8], R9 ;  /* 0x0001c809000075a7 */ /* 0x0022a400080011ff */
[----:B--2---:R-:W-:Y:S05]  /*b020*/  @!P0 NANOSLEEP.SYNCS 0x989680 ;  /* 0x009896800000895d */ /* 0x004fea0003900000 */
[----:B------:R-:W2:Y:S02]  /*b030*/  @!P0 SYNCS.PHASECHK.TRANS64 P0, [R0+URZ+0x1c8], R9 ;  /* 0x0001c809000085a7 */ /* 0x000ea400080010ff */
[----:B--2---:R-:W-:Y:S05]  /*b040*/  @!P0 BRA `(.L_x_250) ;  /* 0xfffffffc00f08947 */ /* 0x004fea000383ffff */
[----:B------:R-:W-:Y:S05]  /*b050*/  BRA `(.L_x_251) ;  /* 0xffffffb000507947 */ /* 0x000fea000383ffff */
.L_x_117:
[----:B------:R-:W-:Y:S07]  /*b060*/  MOV R0, UR21 ;  /* 0x0000001500007c02 */ /* 0x000fee0008000f00 */
.L_x_252:
[----:B-1----:R1:W2:Y:S02]  /*b070*/  SYNCS.PHASECHK.TRANS64.TRYWAIT P0, [R0+URZ+0x1d0], R9 ;  /* 0x0001d009000075a7 */ /* 0x0022a400080011ff */
[----:B--2---:R-:W-:Y:S05]  /*b080*/  @!P0 NANOSLEEP.SYNCS 0x989680 ;  /* 0x009896800000895d */ /* 0x004fea0003900000 */
[----:B------:R-:W2:Y:S02]  /*b090*/  @!P0 SYNCS.PHASECHK.TRANS64 P0, [R0+URZ+0x1d0], R9 ;  /* 0x0001d009000085a7 */ /* 0x000ea400080010ff */
[----:B--2---:R-:W-:Y:S05]  /*b0a0*/  @!P0 BRA `(.L_x_252) ;  /* 0xfffffffc00f08947 */ /* 0x004fea000383ffff */
[----:B------:R-:W-:Y:S05]  /*b0b0*/  BRA `(.L_x_253) ;  /* 0xffffffb000ac7947 */ /* 0x000fea000383ffff */
.L_x_118:
[----:B------:R-:W-:Y:S07]  /*b0c0*/  MOV R0, UR21 ;  /* 0x0000001500007c02 */ /* 0x000fee0008000f00 */
.L_x_254:
[----:B-1----:R1:W2:Y:S02]  /*b0d0*/  SYNCS.PHASECHK.TRANS64.TRYWAIT P0, [R0+URZ+0x1d8], R9 ;  /* 0x0001d809000075a7 */ /* 0x0022a400080011ff */
[----:B--2---:R-:W-:Y:S05]  /*b0e0*/  @!P0 NANOSLEEP.SYNCS 0x989680 ;  /* 0x009896800000895d */ /* 0x004fea0003900000 */
[----:B------:R-:W2:Y:S02]  /*b0f0*/  @!P0 SYNCS.PHASECHK.TRANS64 P0, [R0+URZ+0x1d8], R9 ;  /* 0x0001d809000085a7 */ /* 0x000ea400080010ff */
[----:B--2---:R-:W-:Y:S05]  /*b100*/  @!P0 BRA `(.L_x_254) ;  /* 0xfffffffc00f08947 */ /* 0x004fea000383ffff */
[----:B------:R-:W-:Y:S05]  /*b110*/  BRA `(.L_x_255) ;  /* 0xffffffb400087947 */ /* 0x000fea000383ffff */
.L_x_120:
[----:B------:R-:W-:-:S07]  /*b120*/  MOV R0, UR21 ;  /* 0x0000001500007c02 */ /* 0x000fce0008000f00 */
.L_x_256:
[----:B-1----:R1:W3:Y:S02]  /*b130*/  SYNCS.PHASECHK.TRANS64.TRYWAIT P0, [R0+URZ+0x1c0], R2 ;  /* 0x0001c002000075a7 */ /* 0x0022e400080011ff */
[----:B---3--:R-:W-:Y:S05]  /*b140*/  @!P0 NANOSLEEP.SYNCS 0x989680 ;  /* 0x009896800000895d */ /* 0x008fea0003900000 */
[----:B------:R-:W3:Y:S02]  /*b150*/  @!P0 SYNCS.PHASECHK.TRANS64 P0, [R0+URZ+0x1c0], R2 ;  /* 0x0001c002000085a7 */ /* 0x000ee400080010ff */
[----:B---3--:R-:W-:Y:S05]  /*b160*/  @!P0 BRA `(.L_x_256) ;  /* 0xfffffffc00f08947 */ /* 0x008fea000383ffff */
[----:B------:R-:W-:Y:S05]  /*b170*/  BRA `(.L_x_257) ;  /* 0xffffffb400947947 */ /* 0x000fea000383ffff */
.L_x_121:
[----:B-1----:R-:W-:-:S07]  /*b180*/  MOV R0, UR21 ;  /* 0x0000001500007c02 */ /* 0x002fce0008000f00 */
.L_x_258:
[----:B-1----:R1:W3:Y:S02]  /*b190*/  SYNCS.PHASECHK.TRANS64.TRYWAIT P0, [R0+URZ+0x1c8], R2 ;  /* 0x0001c802000075a7 */ /* 0x0022e400080011ff */
[----:B---3--:R-:W-:Y:S05]  /*b1a0*/  @!P0 NANOSLEEP.SYNCS 0x989680 ;  /* 0x009896800000895d */ /* 0x008fea0003900000 */
[----:B------:R-:W3:Y:S02]  /*b1b0*/  @!P0 SYNCS.PHASECHK.TRANS64 P0, [R0+URZ+0x1c8], R2 ;  /* 0x0001c802000085a7 */ /* 0x000ee400080010ff */
[----:B---3--:R-:W-:Y:S05]  /*b1c0*/  @!P0 BRA `(.L_x_258) ;  /* 0xfffffffc00f08947 */ /* 0x008fea000383ffff */
[----:B------:R-:W-:Y:S05]  /*b1d0*/  BRA `(.L_x_259) ;  /* 0xffffffb400847947 */ /* 0x000fea000383ffff */
.L_x_122:
[----:B-1----:R-:W-:-:S07]  /*b1e0*/  MOV R0, UR21 ;  /* 0x0000001500007c02 */ /* 0x002fce0008000f00 */
.L_x_260:
[----:B-1----:R1:W3:Y:S02]  /*b1f0*/  SYNCS.PHASECHK.TRANS64.TRYWAIT P0, [R0+URZ+0x1d0], R2 ;  /* 0x0001d002000075a7 */ /* 0x0022e400080011ff */
[----:B---3--:R-:W-:Y:S05]  /*b200*/  @!P0 NANOSLEEP.SYNCS 0x989680 ;  /* 0x009896800000895d */ /* 0x008fea0003900000 */
[----:B------:R-:W3:Y:S02]  /*b210*/  @!P0 SYNCS.PHASECHK.TRANS64 P0, [R0+URZ+0x1d0], R2 ;  /* 0x0001d002000085a7 */ /* 0x000ee400080010ff */
[----:B---3--:R-:W-:Y:S05]  /*b220*/  @!P0 BRA `(.L_x_260) ;  /* 0xfffffffc00f08947 */ /* 0x008fea000383ffff */
[----:B------:R-:W-:Y:S05]  /*b230*/  BRA `(.L_x_261) ;  /* 0xffffffb400747947 */ /* 0x000fea000383ffff */
.L_x_124:
[----:B--2---:R2:W3:Y:S02]  /*b240*/  SYNCS.PHASECHK.TRANS64.TRYWAIT P0, [R3+URZ+0x1f0], R0 ;  /* 0x0001f000030075a7 */ /* 0x0044e400080011ff */
[----:B---3--:R-:W-:Y:S05]  /*b250*/  @!P0 NANOSLEEP.SYNCS 0x989680 ;  /* 0x009896800000895d */ /* 0x008fea0003900000 */
[----:B------:R-:W3:Y:S02]  /*b260*/  @!P0 SYNCS.PHASECHK.TRANS64 P0, [R3+URZ+0x1f0], R0 ;  /* 0x0001f000030085a7 */ /* 0x000ee400080010ff */
[----:B---3--:R-:W-:Y:S05]  /*b270*/  @!P0 BRA `(.L_x_124) ;  /* 0xfffffffc00f08947 */ /* 0x008fea000383ffff */
[----:B------:R-:W-:Y:S05]  /*b280*/  BRA `(.L_x_262) ;  /* 0xffffffb800387947 */ /* 0x000fea000383ffff */
.L_x_135:
[----:B-1----:R-:W-:Y:S04]  /*b290*/  MOV R2, UR43 ;  /* 0x0000002b00027c02 */ /* 0x002fe80008000f00 */
[----:B------:R1:W2:Y:S03]  /*b2a0*/  SYNCS.PHASECHK.TRANS64.TRYWAIT P0, [R2+URZ+0x1a0], R3 ;  /* 0x0001a003020075a7 */ /* 0x0002a600080011ff */
[----:B--2---:R-:W-:Y:S05]  /*b2b0*/  @!P0 NANOSLEEP.SYNCS 0x989680 ;  /* 0x009896800000895d */ /* 0x004fea0003900000 */
[----:B------:R-:W2:Y:S02]  /*b2c0*/  @!P0 SYNCS.PHASECHK.TRANS64 P0, [R2+URZ+0x1a0], R3 ;  /* 0x0001a003020085a7 */ /* 0x000ea400080010ff */
[----:B--2---:R-:W-:Y:S05]  /*b2d0*/  @!P0 BRA `(.L_x_135) ;  /* 0xfffffffc00ec8947 */ /* 0x004fea000383ffff */
[----:B------:R-:W-:Y:S05]  /*b2e0*/  BRA `(.L_x_134) ;  /* 0xffffffc400887947 */ /* 0x000fea000383ffff */
.L_x_137:
[----:B-1----:R1:W3:Y:S02]  /*b2f0*/  SYNCS.PHASECHK.TRANS64.TRYWAIT P1, [R54+URZ+0x210], R0 ;  /* 0x00021000360075a7 */ /* 0x0022e400080211ff */
[----:B---3--:R-:W-:Y:S05]  /*b300*/  @!P1 NANOSLEEP.SYNCS 0x989680 ;  /* 0x009896800000995d */ /* 0x008fea0003900000 */
[----:B------:R-:W3:Y:S02]  /*b310*/  @!P1 SYNCS.PHASECHK.TRANS64 P1, [R54+URZ+0x210], R0 ;  /* 0x00021000360095a7 */ /* 0x000ee400080210ff */
[----:B---3--:R-:W-:Y:S05]  /*b320*/  @!P1 BRA `(.L_x_137) ;  /* 0xfffffffc00f09947 */ /* 0x008fea000383ffff */
[----:B------:R-:W-:Y:S05]  /*b330*/  BRA `(.L_x_136) ;  /* 0xffffffc400a87947 */ /* 0x000fea000383ffff */
.L_x_146:
[----:B--2---:R2:W3:Y:S02]  /*b340*/  SYNCS.PHASECHK.TRANS64.TRYWAIT P0, [R2+URZ+0x1a0], R0 ;  /* 0x0001a000020075a7 */ /* 0x0044e400080011ff */
[----:B---3--:R-:W-:Y:S05]  /*b350*/  @!P0 NANOSLEEP.SYNCS 0x989680 ;  /* 0x009896800000895d */ /* 0x008fea0003900000 */
[----:B------:R-:W3:Y:S02]  /*b360*/  @!P0 SYNCS.PHASECHK.TRANS64 P0, [R2+URZ+0x1a0], R0 ;  /* 0x0001a000020085a7 */ /* 0x000ee400080010ff */
[----:B---3--:R-:W-:Y:S05]  /*b370*/  @!P0 BRA `(.L_x_146) ;  /* 0xfffffffc00f08947 */ /* 0x008fea000383ffff */
[----:B------:R-:W-:Y:S05]  /*b380*/  BRA `(.L_x_145) ;  /* 0xffffffcc00b87947 */ /* 0x000fea000383ffff */
.L_x_154:
[----:B--2---:R2:W3:Y:S02]  /*b390*/  SYNCS.PHASECHK.TRANS64.TRYWAIT P0, [R2+URZ+0x1a0], R4 ;  /* 0x0001a004020075a7 */ /* 0x0044e400080011ff */
[----:B---3--:R-:W-:Y:S05]  /*b3a0*/  @!P0 NANOSLEEP.SYNCS 0x989680 ;  /* 0x009896800000895d */ /* 0x008fea0003900000 */
[----:B------:R-:W3:Y:S02]  /*b3b0*/  @!P0 SYNCS.PHASECHK.TRANS64 P0, [R2+URZ+0x1a0], R4 ;  /* 0x0001a004020085a7 */ /* 0x000ee400080010ff */
[----:B---3--:R-:W-:Y:S05]  /*b3c0*/  @!P0 BRA `(.L_x_154) ;  /* 0xfffffffc00f08947 */ /* 0x008fea000383ffff */
[----:B------:R-:W-:Y:S05]  /*b3d0*/  BRA `(.L_x_153) ;  /* 0xffffffd400d87947 */ /* 0x000fea000383ffff */
.L_x_162:
[----:B--2---:R2:W3:Y:S02]  /*b3e0*/  SYNCS.PHASECHK.TRANS64.TRYWAIT P0, [R3+URZ+0x1a0], R0 ;  /* 0x0001a000030075a7 */ /* 0x0044e400080011ff */
[----:B---3--:R-:W-:Y:S05]  /*b3f0*/  @!P0 NANOSLEEP.SYNCS 0x989680 ;  /* 0x009896800000895d */ /* 0x008fea0003900000 */
[----:B------:R-:W3:Y:S02]  /*b400*/  @!P0 SYNCS.PHASECHK.TRANS64 P0, [R3+URZ+0x1a0], R0 ;  /* 0x0001a000030085a7 */ /* 0x000ee400080010ff */
[----:B---3--:R-:W-:Y:S05]  /*b410*/  @!P0 BRA `(.L_x_162) ;  /* 0xfffffffc00f08947 */ /* 0x008fea000383ffff */
[----:B------:R-:W-:Y:S05]  /*b420*/  BRA `(.L_x_161) ;  /* 0xffffffdc00f87947 */ /* 0x000fea000383ffff */
        .weak           $__internal_0_$__cuda_sm10x_tcgen05_guardrail_trap_col_being_dealloced_not_returned_by_alloc
        .type           $__internal_0_$__cuda_sm10x_tcgen05_guardrail_trap_col_being_dealloced_not_returned_by_alloc,@function
        .size           $__internal_0_$__cuda_sm10x_tcgen05_guardrail_trap_col_being_dealloced_not_returned_by_alloc,($__internal_1_$__cuda_sm10x_tcgen05_guardrail_trap_phase_invalid_during_alloc - $__internal_0_$__cuda_sm10x_tcgen05_guardrail_trap_col_being_dealloced_not_returned_by_alloc)
$__internal_0_$__cuda_sm10x_tcgen05_guardrail_trap_col_being_dealloced_not_returned_by_alloc:
[----:B------:R-:W-:Y:S05]  /*b430*/  BPT.TRAP 0x1 ;  /* 0x000000040000795c */ /* 0x000fea0000300000 */
[----:B------:R-:W-:-:S04]  /*b440*/  HFMA2 R3, -RZ, RZ, 0, 0 ;  /* 0x00000000ff037431 */ /* 0x000fc800000001ff */
[----:B------:R-:W-:Y:S05]  /*b450*/  RET.REL.NODEC R2 `(_ZN7cutlass13device_kernelINS_4gemm6kernel13GemmUniversalIN4cute5tupleIJiiiiEEENS1_10collective13CollectiveMmaINS1_35MainloopSm100TmaUmmaWarpSpecializedILi26ELi2ELi4ENS5_IJNS4_1CILi4EEESB_NSA_ILi1EEEEEEEENS5_IJNSA_ILi128EEESF_NSA_ILi32EEEEEENS_10bfloat16_tENS5_IJlSC_lEEESI_SJ_NS4_8TiledMMAINS4_8MMA_AtomIJNS4_26SM100_MMA_F16BF16_2x1SM_SSISI_SI_fLi128ELi128ELNS4_4UMMA5MajorE0ELSO_0ELNSN_7ScaleInE0ELSP_0EEEEEENS4_6LayoutINS5_IJSC_SC_SC_EEENS5_IJNSA_ILi0EEESU_SU_EEEEENS5_IJNS4_10UnderscoreESX_SX_EEEEENS4_28SM100_TMA_2SM_LOAD_MULTICASTENS4_14ComposedLayoutINS4_7SwizzleILi2ELi4ELi3EEENS4_18smem_ptr_flag_bitsILi16EEENSS_INS5_IJNSA_ILi8EEESG_EEENS5_IJSG_SC_EEEEEEEvNS4_8identityES10_S1A_vS1B_EENS_8epilogue10collective18CollectiveEpilogueINS1D_23Sm100TmaWarpSpecializedILi4ELi2ELi16ELb1ELb0EEEJNS5_IJNSA_ILi64EEESF_SG_EEENS5_IJNSS_IS1I_SC_EENSS_INS5_IJNSA_ILi16EEENSA_ILi2EEEEEENS5_IJSC_S1I_EEEEEEEESI_SJ_SI_SJ_NS1D_6fusion15FusionCallbacksIS1H_NS1R_17LinearCombinationISI_fSI_fLNS_15FloatRoundStyleE2EEES1J_S1Q_JEEENS4_5SM1004TMEM4LOAD26SM100_TMEM_LOAD_32dp32b16xENS4_13SM90_TMA_LOADENS11_INS12_ILi1ELi4ELi3EEES15_NSS_INS5_IJS16_S1L_EEENS5_IJS1L_SC_EEEEEEENS4_39AutoVectorizingCopyWithAssumedAlignmentILi128EEENS4_14SM90_TMA_STOREES26_S28_S28_EEEvvEEEEvNT_6ParamsE) ;  /* 0xffffff4802e87950 */ /* 0x000fea0003c3ffff */
        .weak           $__internal_1_$__cuda_sm10x_tcgen05_guardrail_trap_phase_invalid_during_alloc
        .type           $__internal_1_$__cuda_sm10x_tcgen05_guardrail_trap_phase_invalid_during_alloc,@function
        .size           $__internal_1_$__cuda_sm10x_tcgen05_guardrail_trap_phase_invalid_during_alloc,($__internal_2_$__cuda_sm10x_tcgen05_guardrail_trap_unallocated_columns_being_dealloced - $__internal_1_$__cuda_sm10x_tcgen05_guardrail_trap_phase_invalid_during_alloc)
$__internal_1_$__cuda_sm10x_tcgen05_guardrail_trap_phase_invalid_during_alloc:
[----:B------:R-:W-:Y:S05]  /*b460*/  BPT.TRAP 0x1 ;  /* 0x000000040000795c */ /* 0x000fea0000300000 */
[----:B------:R-:W-:-:S04]  /*b470*/  MOV R5, 0x0 ;  /* 0x0000000000057802 */ /* 0x000fc80000000f00 */
[----:B------:R-:W-:Y:S05]  /*b480*/  RET.REL.NODEC R4 `(_ZN7cutlass13device_kernelINS_4gemm6kernel13GemmUniversalIN4cute5tupleIJiiiiEEENS1_10collective13CollectiveMmaINS1_35MainloopSm100TmaUmmaWarpSpecializedILi26ELi2ELi4ENS5_IJNS4_1CILi4EEESB_NSA_ILi1EEEEEEEENS5_IJNSA_ILi128EEESF_NSA_ILi32EEEEEENS_10bfloat16_tENS5_IJlSC_lEEESI_SJ_NS4_8TiledMMAINS4_8MMA_AtomIJNS4_26SM100_MMA_F16BF16_2x1SM_SSISI_SI_fLi128ELi128ELNS4_4UMMA5MajorE0ELSO_0ELNSN_7ScaleInE0ELSP_0EEEEEENS4_6LayoutINS5_IJSC_SC_SC_EEENS5_IJNSA_ILi0EEESU_SU_EEEEENS5_IJNS4_10UnderscoreESX_SX_EEEEENS4_28SM100_TMA_2SM_LOAD_MULTICASTENS4_14ComposedLayoutINS4_7SwizzleILi2ELi4ELi3EEENS4_18smem_ptr_flag_bitsILi16EEENSS_INS5_IJNSA_ILi8EEESG_EEENS5_IJSG_SC_EEEEEEEvNS4_8identityES10_S1A_vS1B_EENS_8epilogue10collective18CollectiveEpilogueINS1D_23Sm100TmaWarpSpecializedILi4ELi2ELi16ELb1ELb0EEEJNS5_IJNSA_ILi64EEESF_SG_EEENS5_IJNSS_IS1I_SC_EENSS_INS5_IJNSA_ILi16EEENSA_ILi2EEEEEENS5_IJSC_S1I_EEEEEEEESI_SJ_SI_SJ_NS1D_6fusion15FusionCallbacksIS1H_NS1R_17LinearCombinationISI_fSI_fLNS_15FloatRoundStyleE2EEES1J_S1Q_JEEENS4_5SM1004TMEM4LOAD26SM100_TMEM_LOAD_32dp32b16xENS4_13SM90_TMA_LOADENS11_INS12_ILi1ELi4ELi3EEES15_NSS_INS5_IJS16_S1L_EEENS5_IJS1L_SC_EEEEEEENS4_39AutoVectorizingCopyWithAssumedAlignmentILi128EEENS4_14SM90_TMA_STOREES26_S28_S28_EEEvvEEEEvNT_6ParamsE) ;  /* 0xffffff4804dc7950 */ /* 0x000fea0003c3ffff */
        .weak           $__internal_2_$__cuda_sm10x_tcgen05_guardrail_trap_unallocated_columns_being_dealloced
        .type           $__internal_2_$__cuda_sm10x_tcgen05_guardrail_trap_unallocated_columns_being_dealloced,@function
        .size           $__internal_2_$__cuda_sm10x_tcgen05_guardrail_trap_unallocated_columns_being_dealloced,(.L_x_264 - $__internal_2_$__cuda_sm10x_tcgen05_guardrail_trap_unallocated_columns_being_dealloced)
$__internal_2_$__cuda_sm10x_tcgen05_guardrail_trap_unallocated_columns_being_dealloced:
[----:B------:R-:W-:Y:S05]  /*b490*/  BPT.TRAP 0x1 ;  /* 0x000000040000795c */ /* 0x000fea0000300000 */
[----:B------:R-:W-:-:S04]  /*b4a0*/  HFMA2 R3, -RZ, RZ, 0, 0 ;  /* 0x00000000ff037431 */ /* 0x000fc800000001ff */
[----:B------:R-:W-:Y:S05]  /*b4b0*/  RET.REL.NODEC R2 `(_ZN7cutlass13device_kernelINS_4gemm6kernel13GemmUniversalIN4cute5tupleIJiiiiEEENS1_10collective13CollectiveMmaINS1_35MainloopSm100TmaUmmaWarpSpecializedILi26ELi2ELi4ENS5_IJNS4_1CILi4EEESB_NSA_ILi1EEEEEEEENS5_IJNSA_ILi128EEESF_NSA_ILi32EEEEEENS_10bfloat16_tENS5_IJlSC_lEEESI_SJ_NS4_8TiledMMAINS4_8MMA_AtomIJNS4_26SM100_MMA_F16BF16_2x1SM_SSISI_SI_fLi128ELi128ELNS4_4UMMA5MajorE0ELSO_0ELNSN_7ScaleInE0ELSP_0EEEEEENS4_6LayoutINS5_IJSC_SC_SC_EEENS5_IJNSA_ILi0EEESU_SU_EEEEENS5_IJNS4_10UnderscoreESX_SX_EEEEENS4_28SM100_TMA_2SM_LOAD_MULTICASTENS4_14ComposedLayoutINS4_7SwizzleILi2ELi4ELi3EEENS4_18smem_ptr_flag_bitsILi16EEENSS_INS5_IJNSA_ILi8EEESG_EEENS5_IJSG_SC_EEEEEEEvNS4_8identityES10_S1A_vS1B_EENS_8epilogue10collective18CollectiveEpilogueINS1D_23Sm100TmaWarpSpecializedILi4ELi2ELi16ELb1ELb0EEEJNS5_IJNSA_ILi64EEESF_SG_EEENS5_IJNSS_IS1I_SC_EENSS_INS5_IJNSA_ILi16EEENSA_ILi2EEEEEENS5_IJSC_S1I_EEEEEEEESI_SJ_SI_SJ_NS1D_6fusion15FusionCallbacksIS1H_NS1R_17LinearCombinationISI_fSI_fLNS_15FloatRoundStyleE2EEES1J_S1Q_JEEENS4_5SM1004TMEM4LOAD26SM100_TMEM_LOAD_32dp32b16xENS4_13SM90_TMA_LOADENS11_INS12_ILi1ELi4ELi3EEES15_NSS_INS5_IJS16_S1L_EEENS5_IJS1L_SC_EEEEEEENS4_39AutoVectorizingCopyWithAssumedAlignmentILi128EEENS4_14SM90_TMA_STOREES26_S28_S28_EEEvvEEEEvNT_6ParamsE) ;  /* 0xffffff4802d07950 */ /* 0x000fea0003c3ffff */
.L_x_263:
[----:B------:R-:W-:-:S00]  /*b4c0*/  BRA `(.L_x_263) ;  /* 0xfffffffc00fc7947 */ /* 0x000fc0000383ffff */
[----:B------:R-:W-:-:S00]  /*b4d0*/  NOP ;  /* 0x0000000000007918 */ /* 0x000fc00000000000 */
        /* <DEDUP_REMOVED lines=10> */
.L_x_264:


//--------------------- .nv.global.init           --------------------------
	.section	.nv.global.init,"aw",@progbits
.nv.global.init:
	.type		$str$27,@object
	.size		$str$27,($str$28 - $str$27)
$str$27:
        /*0000*/ 	.byte	0x28, 0x61, 0x64, 0x64, 0x72, 0x65, 0x73, 0x73, 0x20, 0x26, 0x20, 0x6d, 0x61, 0x73, 0x6b, 0x29
        /*0010*/ 	.byte	0x20, 0x3d, 0x3d, 0x20, 0x30, 0x00
	.type		$str$28,@object
	.size		$str$28,($str$26 - $str$28)
$str$28:
        /*0016*/ 	.byte	0x2f, 0x74, 0x6d, 0x70, 0x2f, 0x63, 0x75, 0x74, 0x6c, 0x61, 0x73, 0x73, 0x5f, 0x73, 0x77, 0x65
        /*0026*/ 	.byte	0x65, 0x70, 0x5f, 0x73, 0x72, 0x63, 0x2f, 0x69, 0x6e, 0x63, 0x6c, 0x75, 0x64, 0x65, 0x2f, 0x63
        /*0036*/ 	.byte	0x75, 0x74, 0x65, 0x2f, 0x70, 0x6f, 0x69, 0x6e, 0x74, 0x65, 0x72, 0x5f, 0x66, 0x6c, 0x61, 0x67
        /*0046*/ 	.byte	0x67, 0x65, 0x64, 0x2e, 0x68, 0x70, 0x70, 0x00
	.type		$str$26,@object
	.size		$str$26,($str$25 - $str$26)
$str$26:
        /*004e*/ 	.byte	0x2f, 0x74, 0x6d, 0x70, 0x2f, 0x63, 0x75, 0x74, 0x6c, 0x61, 0x73, 0x73, 0x5f, 0x73, 0x77, 0x65
        /*005e*/ 	.byte	0x65, 0x70, 0x5f, 0x73, 0x72, 0x63, 0x2f, 0x69, 0x6e, 0x63, 0x6c, 0x75, 0x64, 0x65, 0x2f, 0x63
        /*006e*/ 	.byte	0x75, 0x74, 0x65, 0x2f, 0x61, 0x74, 0x6f, 0x6d, 0x2f, 0x63, 0x6f, 0x70, 0x79, 0x5f, 0x74, 0x72
        /*007e*/ 	.byte	0x61, 0x69, 0x74, 0x73, 0x5f, 0x73, 0x6d, 0x31, 0x30, 0x30, 0x2e, 0x68, 0x70, 0x70, 0x00
	.type		$str$25,@object
	.size		$str$25,(__unnamed_1 - $str$25)
$str$25:
        /*008d*/ 	.byte	0x28, 0x28, 0x75, 0x69, 0x6e, 0x74, 0x33, 0x32, 0x5f, 0x74, 0x28, 0x74, 0x68, 0x72, 0x65, 0x61
        /*009d*/ 	.byte	0x64, 0x49, 0x64, 0x78, 0x2e, 0x78, 0x29, 0x20, 0x2f, 0x20, 0x33, 0x32, 0x29, 0x20, 0x25, 0x20
        /*00ad*/ 	.byte	0x34, 0x29, 0x20, 0x3d, 0x3d, 0x20, 0x28, 0x28, 0x28, 0x74, 0x6d, 0x65, 0x6d, 0x5f, 0x61, 0x64
        /*00bd*/ 	.byte	0x64, 0x72, 0x20, 0x3e, 0x3e, 0x20, 0x31, 0x36, 0x29, 0x20, 0x2f, 0x20, 0x33, 0x32, 0x29, 0x20
        /*00cd*/ 	.byte	0x25, 0x20, 0x34, 0x29, 0x00
	.type		__unnamed_1,@object
	.size		__unnamed_1,(__unnamed_2 - __unnamed_1)
__unnamed_1:
        /*00d2*/ 	.byte	0x61, 0x75, 0x74, 0x6f, 0x20, 0x63, 0x75, 0x74, 0x65, 0x3a, 0x3a, 0x61, 0x73, 0x5f, 0x70, 0x6f
        /* <DEDUP_REMOVED lines=24> */
        /*0262*/ 	.byte	0x43, 0x3c, 0x32, 0x30, 0x34, 0x38, 0x3e, 0x3e, 0x3e, 0x3e, 0x5d, 0x00
	.type		__unnamed_2,@object
	.size		__unnamed_2,(.L_2 - __unnamed_2)
__unnamed_2:
        /* <DEDUP_REMOVED lines=40> */
        /*04ee*/ 	.byte	0x3a, 0x3a, 0x43, 0x3c, 0x30, 0x3e, 0x3e, 0x3e, 0x3e, 0x5d, 0x00
.L_2:


//--------------------- .nv.shared._ZN7cutlass13device_kernelINS_4gemm6kernel13GemmUniversalIN4cute5tupleIJiiiiEEENS1_10collective13CollectiveMmaINS1_35MainloopSm100TmaUmmaWarpSpecializedILi26ELi2ELi4ENS5_IJNS4_1CILi4EEESB_NSA_ILi1EEEEEEEENS5_IJNSA_ILi128EEESF_NSA_ILi32EEEEEENS_10bfloat16_tENS5_IJlSC_lEEESI_SJ_NS4_8TiledMMAINS4_8MMA_AtomIJNS4_26SM100_MMA_F16BF16_2x1SM_SSISI_SI_fLi128ELi128ELNS4_4UMMA5MajorE0ELSO_0ELNSN_7ScaleInE0ELSP_0EEEEEENS4_6LayoutINS5_IJSC_SC_SC_EEENS5_IJNSA_ILi0EEESU_SU_EEEEENS5_IJNS4_10UnderscoreESX_SX_EEEEENS4_28SM100_TMA_2SM_LOAD_MULTICASTENS4_14ComposedLayoutINS4_7SwizzleILi2ELi4ELi3EEENS4_18smem_ptr_flag_bitsILi16EEENSS_INS5_IJNSA_ILi8EEESG_EEENS5_IJSG_SC_EEEEEEEvNS4_8identityES10_S1A_vS1B_EENS_8epilogue10collective18CollectiveEpilogueINS1D_23Sm100TmaWarpSpecializedILi4ELi2ELi16ELb1ELb0EEEJNS5_IJNSA_ILi64EEESF_SG_EEENS5_IJNSS_IS1I_SC_EENSS_INS5_IJNSA_ILi16EEENSA_ILi2EEEEEENS5_IJSC_S1I_EEEEEEEESI_SJ_SI_SJ_NS1D_6fusion15FusionCallbacksIS1H_NS1R_17LinearCombinationISI_fSI_fLNS_15FloatRoundStyleE2EEES1J_S1Q_JEEENS4_5SM1004TMEM4LOAD26SM100_TMEM_LOAD_32dp32b16xENS4_13SM90_TMA_LOADENS11_INS12_ILi1ELi4ELi3EEES15_NSS_INS5_IJS16_S1L_EEENS5_IJS1L_SC_EEEEEEENS4_39AutoVectorizingCopyWithAssumedAlignmentILi128EEENS4_14SM90_TMA_STOREES26_S28_S28_EEEvvEEEEvNT_6ParamsE --------------------------
	.section	.nv.shared._ZN7cutlass13device_kernelINS_4gemm6kernel13GemmUniversalIN4cute5tupleIJiiiiEEENS1_10collective13CollectiveMmaINS1_35MainloopSm100TmaUmmaWarpSpecializedILi26ELi2ELi4ENS5_IJNS4_1CILi4EEESB_NSA_ILi1EEEEEEEENS5_IJNSA_ILi128EEESF_NSA_ILi32EEEEEENS_10bfloat16_tENS5_IJlSC_lEEESI_SJ_NS4_8TiledMMAINS4_8MMA_AtomIJNS4_26SM100_MMA_F16BF16_2x1SM_SSISI_SI_fLi128ELi128ELNS4_4UMMA5MajorE0ELSO_0ELNSN_7ScaleInE0ELSP_0EEEEEENS4_6LayoutINS5_IJSC_SC_SC_EEENS5_IJNSA_ILi0EEESU_SU_EEEEENS5_IJNS4_10UnderscoreESX_SX_EEEEENS4_28SM100_TMA_2SM_LOAD_MULTICASTENS4_14ComposedLayoutINS4_7SwizzleILi2ELi4ELi3EEENS4_18smem_ptr_flag_bitsILi16EEENSS_INS5_IJNSA_ILi8EEESG_EEENS5_IJSG_SC_EEEEEEEvNS4_8identityES10_S1A_vS1B_EENS_8epilogue10collective18CollectiveEpilogueINS1D_23Sm100TmaWarpSpecializedILi4ELi2ELi16ELb1ELb0EEEJNS5_IJNSA_ILi64EEESF_SG_EEENS5_IJNSS_IS1I_SC_EENSS_INS5_IJNSA_ILi16EEENSA_ILi2EEEEEENS5_IJSC_S1I_EEEEEEEESI_SJ_SI_SJ_NS1D_6fusion15FusionCallbacksIS1H_NS1R_17LinearCombinationISI_fSI_fLNS_15FloatRoundStyleE2EEES1J_S1Q_JEEENS4_5SM1004TMEM4LOAD26SM100_TMEM_LOAD_32dp32b16xENS4_13SM90_TMA_LOADENS11_INS12_ILi1ELi4ELi3EEES15_NSS_INS5_IJS16_S1L_EEENS5_IJS1L_SC_EEEEEEENS4_39AutoVectorizingCopyWithAssumedAlignmentILi128EEENS4_14SM90_TMA_STOREES26_S28_S28_EEEvvEEEEvNT_6ParamsE,"aw",@nobits
	.sectionflags	@""
	.align	16
	.zero		1024


//--------------------- .nv.shared.reserved.0     --------------------------
	.section	.nv.shared.reserved.0,"aw",@nobits
	.weak		__nv_reservedSMEM_offset_0_alias
	.size		__nv_reservedSMEM_offset_0_alias, 0, 64
	.other		__nv_reservedSMEM_offset_0_alias,@"STO_CUDA_RESERVED_SHARED STV_DEFAULT"
__nv_reservedSMEM_offset_0_alias:
	.zero		0
.nv.shared.reserved.0:
	.zero		64
	.weak		__nv_reservedSMEM_tcgen05_partition
	.type		__nv_reservedSMEM_tcgen05_partition,@object
	.size		__nv_reservedSMEM_tcgen05_partition,(.L_0 - __nv_reservedSMEM_tcgen05_partition)
__nv_reservedSMEM_tcgen05_partition:
	.zero		32
.L_0:


//--------------------- .nv.global                --------------------------
	.section	.nv.global,"aw",@nobits
.nv.global:
	.type		_ZN40_INTERNAL_3584ef34_4_k_cu_941c152e_348624cute1_E,@object
	.size		_ZN40_INTERNAL_3584ef34_4_k_cu_941c152e_348624cute1_E,(_ZN40_INTERNAL_3584ef34_4_k_cu_941c152e_348624cuda3std3__45__cpo6cbeginE - _ZN40_INTERNAL_3584ef34_4_k_cu_941c152e_348624cute1_E)
_ZN40_INTERNAL_3584ef34_4_k_cu_941c152e_348624cute1_E:
	.zero		1
	.type		_ZN40_INTERNAL_3584ef34_4_k_cu_941c152e_348624cuda3std3__45__cpo6cbeginE,@object
	.size		_ZN40_INTERNAL_3584ef34_4_k_cu_941c152e_348624cuda3std3__45__cpo6cbeginE,(_ZN40_INTERNAL_3584ef34_4_k_cu_941c152e_348624cuda3std3__48in_placeE - _ZN40_INTERNAL_3584ef34_4_k_cu_941c152e_348624cuda3std3__45__cpo6cbeginE)
_ZN40_INTERNAL_3584ef34_4_k_cu_941c152e_348624cuda3std3__45__cpo6cbeginE:
	.zero		1
	.type		_ZN40_INTERNAL_3584ef34_4_k_cu_941c152e_348624cuda3std3__48in_placeE,@object
	.size		_ZN40_INTERNAL_3584ef34_4_k_cu_941c152e_348624cuda3std3__48in_placeE,(_ZN40_INTERNAL_3584ef34_4_k_cu_941c152e_348624cuda3std6ranges3__45__cpo9iter_moveE - _ZN40_INTERNAL_3584ef34_4_k_cu_941c152e_348624cuda3std3__48in_placeE)
_ZN40_INTERNAL_3584ef34_4_k_cu_941c152e_348624cuda3std3__48in_placeE:
	.zero		1
	.type		_ZN40_INTERNAL_3584ef34_4_k_cu_941c152e_348624cuda3std6ranges3__45__cpo9iter_moveE,@object
	.size		_ZN40_INTERNAL_3584ef34_4_k_cu_941c152e_348624cuda3std6ranges3__45__cpo9iter_moveE,(_ZN40_INTERNAL_3584ef34_4_k_cu_941c152e_348624cuda3std3__45__cpo5beginE - _ZN40_INTERNAL_3584ef34_4_k_cu_941c152e_348624cuda3std6ranges3__45__cpo9iter_moveE)
_ZN40_INTERNAL_3584ef34_4_k_cu_941c152e_348624cuda3std6ranges3__45__cpo9iter_moveE:
	.zero		1
	.type		_ZN40_INTERNAL_3584ef34_4_k_cu_941c152e_348624cuda3std3__45__cpo5beginE,@object
	.size		_ZN40_INTERNAL_3584ef34_4_k_cu_941c152e_348624cuda3std3__45__cpo5beginE,(_ZN40_INTERNAL_3584ef34_4_k_cu_941c152e_348624cuda3std3__442_GLOBAL__N__3584ef34_4_k_cu_941c152e_348626ignoreE - _ZN40_INTERNAL_3584ef34_4_k_cu_941c152e_348624cuda3std3__45__cpo5beginE)
_ZN40_INTERNAL_3584ef34_4_k_cu_941c152e_348624cuda3std3__45__cpo5beginE:
	.zero		1
	.type		_ZN40_INTERNAL_3584ef34_4_k_cu_941c152e_348624cuda3std3__442_GLOBAL__N__3584ef34_4_k_cu_941c152e_348626ignoreE,@object
	.size		_ZN40_INTERNAL_3584ef34_4_k_cu_941c152e_348624cuda3std3__442_GLOBAL__N__3584ef34_4_k_cu_941c152e_348626ignoreE,(_ZN40_INTERNAL_3584ef34_4_k_cu_941c152e_348624cute7productE - _ZN40_INTERNAL_3584ef34_4_k_cu_941c152e_348624cuda3std3__442_GLOBAL__N__3584ef34_4_k_cu_941c152e_348626ignoreE)
_ZN40_INTERNAL_3584ef34_4_k_cu_941c152e_348624cuda3std3__442_GLOBAL__N__3584ef34_4_k_cu_941c152e_348626ignoreE:
	.zero		1
	.type		_ZN40_INTERNAL_3584ef34_4_k_cu_941c152e_348624cute7productE,@object
	.size		_ZN40_INTERNAL_3584ef34_4_k_cu_941c152e_348624cute7productE,(_ZN40_INTERNAL_3584ef34_4_k_cu_941c152e_348624cuda3std3__45__cpo3endE - _ZN40_INTERNAL_3584ef34_4_k_cu_941c152e_348624cute7productE)
_ZN40_INTERNAL_3584ef34_4_k_cu_941c152e_348624cute7productE:
	.zero		1
	.type		_ZN40_INTERNAL_3584ef34_4_k_cu_941c152e_348624cuda3std3__45__cpo3endE,@object
	.size		_ZN40_INTERNAL_3584ef34_4_k_cu_941c152e_348624cuda3std3__45__cpo3endE,(_ZN40_INTERNAL_3584ef34_4_k_cu_941c152e_348624cuda3std3__419piecewise_constructE - _ZN40_INTERNAL_3584ef34_4_k_cu_941c152e_348624cuda3std3__45__cpo3endE)
_ZN40_INTERNAL_3584ef34_4_k_cu_941c152e_348624cuda3std3__45__cpo3endE:
	.zero		1
	.type		_ZN40_INTERNAL_3584ef34_4_k_cu_941c152e_348624cuda3std3__419piecewise_constructE,@object
	.size		_ZN40_INTERNAL_3584ef34_4_k_cu_941c152e_348624cuda3std3__419piecewise_constructE,(_ZN40_INTERNAL_3584ef34_4_k_cu_941c152e_348624cuda3std3__45__cpo4cendE - _ZN40_INTERNAL_3584ef34_4_k_cu_941c152e_348624cuda3std3__419piecewise_constructE)
_ZN40_INTERNAL_3584ef34_4_k_cu_941c152e_348624cuda3std3__419piecewise_constructE:
	.zero		1
	.type		_ZN40_INTERNAL_3584ef34_4_k_cu_941c152e_348624cuda3std3__45__cpo4cendE,@object
	.size		_ZN40_INTERNAL_3584ef34_4_k_cu_941c152e_348624cuda3std3__45__cpo4cendE,(_ZN40_INTERNAL_3584ef34_4_k_cu_941c152e_348624cuda3std6ranges3__45__cpo4swapE - _ZN40_INTERNAL_3584ef34_4_k_cu_941c152e_348624cuda3std3__45__cpo4cendE)
_ZN40_INTERNAL_3584ef34_4_k_cu_941c152e_348624cuda3std3__45__cpo4cendE:
	.zero		1
	.type		_ZN40_INTERNAL_3584ef34_4_k_cu_941c152e_348624cuda3std6ranges3__45__cpo4swapE,@object
	.size		_ZN40_INTERNAL_3584ef34_4_k_cu_941c152e_348624cuda3std6ranges3__45__cpo4swapE,(.L_10 - _ZN40_INTERNAL_3584ef34_4_k_cu_941c152e_348624cuda3std6ranges3__45__cpo4swapE)
_ZN40_INTERNAL_3584ef34_4_k_cu_941c152e_348624cuda3std6ranges3__45__cpo4swapE:
	.zero		1
.L_10:


//--------------------- .nv.constant0._ZN7cutlass13device_kernelINS_4gemm6kernel13GemmUniversalIN4cute5tupleIJiiiiEEENS1_10collective13CollectiveMmaINS1_35MainloopSm100TmaUmmaWarpSpecializedILi26ELi2ELi4ENS5_IJNS4_1CILi4EEESB_NSA_ILi1EEEEEEEENS5_IJNSA_ILi128EEESF_NSA_ILi32EEEEEENS_10bfloat16_tENS5_IJlSC_lEEESI_SJ_NS4_8TiledMMAINS4_8MMA_AtomIJNS4_26SM100_MMA_F16BF16_2x1SM_SSISI_SI_fLi128ELi128ELNS4_4UMMA5MajorE0ELSO_0ELNSN_7ScaleInE0ELSP_0EEEEEENS4_6LayoutINS5_IJSC_SC_SC_EEENS5_IJNSA_ILi0EEESU_SU_EEEEENS5_IJNS4_10UnderscoreESX_SX_EEEEENS4_28SM100_TMA_2SM_LOAD_MULTICASTENS4_14ComposedLayoutINS4_7SwizzleILi2ELi4ELi3EEENS4_18smem_ptr_flag_bitsILi16EEENSS_INS5_IJNSA_ILi8EEESG_EEENS5_IJSG_SC_EEEEEEEvNS4_8identityES10_S1A_vS1B_EENS_8epilogue10collective18CollectiveEpilogueINS1D_23Sm100TmaWarpSpecializedILi4ELi2ELi16ELb1ELb0EEEJNS5_IJNSA_ILi64EEESF_SG_EEENS5_IJNSS_IS1I_SC_EENSS_INS5_IJNSA_ILi16EEENSA_ILi2EEEEEENS5_IJSC_S1I_EEEEEEEESI_SJ_SI_SJ_NS1D_6fusion15FusionCallbacksIS1H_NS1R_17LinearCombinationISI_fSI_fLNS_15FloatRoundStyleE2EEES1J_S1Q_JEEENS4_5SM1004TMEM4LOAD26SM100_TMEM_LOAD_32dp32b16xENS4_13SM90_TMA_LOADENS11_INS12_ILi1ELi4ELi3EEES15_NSS_INS5_IJS16_S1L_EEENS5_IJS1L_SC_EEEEEEENS4_39AutoVectorizingCopyWithAssumedAlignmentILi128EEENS4_14SM90_TMA_STOREES26_S28_S28_EEEvvEEEEvNT_6ParamsE --------------------------
	.section	.nv.constant0._ZN7cutlass13device_kernelINS_4gemm6kernel13GemmUniversalIN4cute5tupleIJiiiiEEENS1_10collective13CollectiveMmaINS1_35MainloopSm100TmaUmmaWarpSpecializedILi26ELi2ELi4ENS5_IJNS4_1CILi4EEESB_NSA_ILi1EEEEEEEENS5_IJNSA_ILi128EEESF_NSA_ILi32EEEEEENS_10bfloat16_tENS5_IJlSC_lEEESI_SJ_NS4_8TiledMMAINS4_8MMA_AtomIJNS4_26SM100_MMA_F16BF16_2x1SM_SSISI_SI_fLi128ELi128ELNS4_4UMMA5MajorE0ELSO_0ELNSN_7ScaleInE0ELSP_0EEEEEENS4_6LayoutINS5_IJSC_SC_SC_EEENS5_IJNSA_ILi0EEESU_SU_EEEEENS5_IJNS4_10UnderscoreESX_SX_EEEEENS4_28SM100_TMA_2SM_LOAD_MULTICASTENS4_14ComposedLayoutINS4_7SwizzleILi2ELi4ELi3EEENS4_18smem_ptr_flag_bitsILi16EEENSS_INS5_IJNSA_ILi8EEESG_EEENS5_IJSG_SC_EEEEEEEvNS4_8identityES10_S1A_vS1B_EENS_8epilogue10collective18CollectiveEpilogueINS1D_23Sm100TmaWarpSpecializedILi4ELi2ELi16ELb1ELb0EEEJNS5_IJNSA_ILi64EEESF_SG_EEENS5_IJNSS_IS1I_SC_EENSS_INS5_IJNSA_ILi16EEENSA_ILi2EEEEEENS5_IJSC_S1I_EEEEEEEESI_SJ_SI_SJ_NS1D_6fusion15FusionCallbacksIS1H_NS1R_17LinearCombinationISI_fSI_fLNS_15FloatRoundStyleE2EEES1J_S1Q_JEEENS4_5SM1004TMEM4LOAD26SM100_TMEM_LOAD_32dp32b16xENS4_13SM90_TMA_LOADENS11_INS12_ILi1ELi4ELi3EEES15_NSS_INS5_IJS16_S1L_EEENS5_IJS1L_SC_EEEEEEENS4_39AutoVectorizingCopyWithAssumedAlignmentILi128EEENS4_14SM90_TMA_STOREES26_S28_S28_EEEvvEEEEvNT_6ParamsE,"a",@progbits
	.sectionflags	@""
	.align	4
.nv.constant0._ZN7cutlass13device_kernelINS_4gemm6kernel13GemmUniversalIN4cute5tupleIJiiiiEEENS1_10collective13CollectiveMmaINS1_35MainloopSm100TmaUmmaWarpSpecializedILi26ELi2ELi4ENS5_IJNS4_1CILi4EEESB_NSA_ILi1EEEEEEEENS5_IJNSA_ILi128EEESF_NSA_ILi32EEEEEENS_10bfloat16_tENS5_IJlSC_lEEESI_SJ_NS4_8TiledMMAINS4_8MMA_AtomIJNS4_26SM100_MMA_F16BF16_2x1SM_SSISI_SI_fLi128ELi128ELNS4_4UMMA5MajorE0ELSO_0ELNSN_7ScaleInE0ELSP_0EEEEEENS4_6LayoutINS5_IJSC_SC_SC_EEENS5_IJNSA_ILi0EEESU_SU_EEEEENS5_IJNS4_10UnderscoreESX_SX_EEEEENS4_28SM100_TMA_2SM_LOAD_MULTICASTENS4_14ComposedLayoutINS4_7SwizzleILi2ELi4ELi3EEENS4_18smem_ptr_flag_bitsILi16EEENSS_INS5_IJNSA_ILi8EEESG_EEENS5_IJSG_SC_EEEEEEEvNS4_8identityES10_S1A_vS1B_EENS_8epilogue10collective18CollectiveEpilogueINS1D_23Sm100TmaWarpSpecializedILi4ELi2ELi16ELb1ELb0EEEJNS5_IJNSA_ILi64EEESF_SG_EEENS5_IJNSS_IS1I_SC_EENSS_INS5_IJNSA_ILi16EEENSA_ILi2EEEEEENS5_IJSC_S1I_EEEEEEEESI_SJ_SI_SJ_NS1D_6fusion15FusionCallbacksIS1H_NS1R_17LinearCombinationISI_fSI_fLNS_15FloatRoundStyleE2EEES1J_S1Q_JEEENS4_5SM1004TMEM4LOAD26SM100_TMEM_LOAD_32dp32b16xENS4_13SM90_TMA_LOADENS11_INS12_ILi1ELi4ELi3EEES15_NSS_INS5_IJS16_S1L_EEENS5_IJS1L_SC_EEEEEEENS4_39AutoVectorizingCopyWithAssumedAlignmentILi128EEENS4_14SM90_TMA_STOREES26_S28_S28_EEEvvEEEEvNT_6ParamsE:
	.zero		2944


//--------------------- SYMBOLS --------------------------

	.type		.nv.reservedSmem.offset0,@object
	.size		.nv.reservedSmem.offset0,0x4
	.type		.nv.reservedSmem.cap,@object
	.size		.nv.reservedSmem.cap,0x4
	.type		__assertfail,@function
